// auto-generated by cutlass_sweep.gemm — config: {"arch": "sm_100", "cluster_m": 1, "cluster_n": 2, "dtype": "e5m2", "stages": 4, "tile_k": 64, "tile_m": 64, "tile_n": 64}
#include "cutlass/cutlass.h"
#include "cutlass/gemm/collective/collective_builder.hpp"
#include "cutlass/gemm/device/gemm_universal_adapter.h"
#include "cutlass/gemm/kernel/gemm_universal.hpp"
#include "cutlass/epilogue/collective/collective_builder.hpp"

using ElemA = cutlass::float_e5m2_t;
using ElemB = cutlass::float_e5m2_t;
using ElemCD = cutlass::float_e5m2_t;
using Acc  = float;
using TileShape    = cute::Shape<cute::_64, cute::_64, cute::_64>;
using ClusterShape = cute::Shape<cute::_1, cute::_2, cute::_1>;

using CollectiveEpilogue = typename cutlass::epilogue::collective::CollectiveBuilder<
    cutlass::arch::Sm100, cutlass::arch::OpClassTensorOp,
    TileShape, ClusterShape,
    cutlass::epilogue::collective::EpilogueTileAuto,
    Acc, Acc,
    ElemCD, cutlass::layout::RowMajor, 128 / cutlass::sizeof_bits<ElemCD>::value,
    ElemCD, cutlass::layout::RowMajor, 128 / cutlass::sizeof_bits<ElemCD>::value,
    cutlass::epilogue::collective::EpilogueScheduleAuto
  >::CollectiveOp;

using CollectiveMainloop = typename cutlass::gemm::collective::CollectiveBuilder<
    cutlass::arch::Sm100, cutlass::arch::OpClassTensorOp,
    ElemA, cutlass::layout::RowMajor, 128 / cutlass::sizeof_bits<ElemA>::value,
    ElemB, cutlass::layout::ColumnMajor, 128 / cutlass::sizeof_bits<ElemB>::value,
    Acc,
    TileShape, ClusterShape,
    cutlass::gemm::collective::StageCount<4>,
    cutlass::gemm::collective::KernelScheduleAuto
  >::CollectiveOp;

using GemmKernel = cutlass::gemm::kernel::GemmUniversal<
    cute::Shape<int,int,int,int>,
    CollectiveMainloop,
    CollectiveEpilogue
>;
using Gemm = cutlass::gemm::device::GemmUniversalAdapter<GemmKernel>;

// Force the device kernel symbol into the cubin without needing a host main.
auto* _anchor = &cutlass::device_kernel<GemmKernel>;


// ===== COMPILED SASS (sm_100a) =====

	.target	sm_100a

	.elftype	@"ET_EXEC"


//--------------------- .note.nv.tkinfo           --------------------------
	.section	.note.nv.tkinfo,"",@"SHT_NOTE"
	.sectionflags	@"SHF_NOTE_NV_TKINFO"
	.tkinfo
        /*0018*/ 	.word	0x00000002
        /*0030*/ 	.string	""
        /*0030*/ 	.string	"ptxas"
        /*0030*/ 	.string	"Cuda compilation tools, release 13.0, V13.0.88"
        /*0030*/ 	.string	"Build cuda_13.0.r13.0/compiler.36424714_0"
        /*0030*/ 	.string	"-arch sm_100a -m 64 "



//--------------------- .note.nv.cuinfo           --------------------------
	.section	.note.nv.cuinfo,"",@"SHT_NOTE"
	.sectionflags	@"SHF_NOTE_NV_CUINFO"
        /*0018*/ 	.short	0x0002
        /*001a*/ 	.short	0x0064
        /*001c*/ 	.short	0x0082
	.zero		2


//--------------------- .nv.info                  --------------------------
	.section	.nv.info,"",@"SHT_CUDA_INFO"
	.align	4


	//----- nvinfo : EIATTR_REGCOUNT
	.align		4
        /*0000*/ 	.byte	0x04, 0x2f
        /*0002*/ 	.short	(.L_19 - .L_18)
	.align		4
.L_18:
        /*0004*/ 	.word	index@(_ZN7cutlass13device_kernelINS_4gemm6kernel13GemmUniversalIN4cute5tupleIJiiiiEEENS1_10collective13CollectiveMmaINS1_35MainloopSm100TmaUmmaWarpSpecializedILi4ELi2ELi4ENS5_IJNS4_1CILi1EEENSA_ILi2EEESB_EEEEENS5_IJNSA_ILi64EEESF_SF_EEENS_12float_e5m2_tENS5_IJlSB_lEEESH_SI_NS4_8TiledMMAINS4_8MMA_AtomIJNS4_10MMA_TraitsINS4_19SM100_MMA_F8F6F4_SSEJSH_SH_fSF_SF_NS4_17integral_constantINS4_4UMMA5MajorELSP_0EEESQ_NSN_INSO_7ScaleInELSR_0EEESS_EEEEEENS4_6LayoutINS5_IJSB_SB_SB_EEENS5_IJNSA_ILi0EEESX_SX_EEEEENS5_IJNS4_10UnderscoreES10_S10_EEEEENS4_23SM90_TMA_LOAD_MULTICASTENS4_14ComposedLayoutINS4_7SwizzleILi2ELi4ELi3EEENS4_18smem_ptr_flag_bitsILi8EEENSV_INS5_IJNSA_ILi8EEESF_EEENS5_IJSF_SB_EEEEEEEvNS4_8identityENS4_13SM90_TMA_LOADES1D_vS1E_EENS_8epilogue10collective18CollectiveEpilogueINS1H_23Sm100TmaWarpSpecializedILi1ELi1ELi32ELb0ELb0EEEJSG_NS5_IJNSV_ISF_SB_EES1M_EEESH_SI_SH_SI_NS1H_6fusion15FusionCallbacksIS1L_NS1O_17LinearCombinationISH_fSH_fLNS_15FloatRoundStyleE2EEESG_S1N_JEEENS4_5SM1004TMEM4LOAD26SM100_TMEM_LOAD_16dp32b32xES1F_S1D_NS4_39AutoVectorizingCopyWithAssumedAlignmentILi128EEENS4_14SM90_TMA_STOREES1D_S1Z_S1Z_EEEvvEEEEvNT_6ParamsE)
        /*0008*/ 	.word	0x00000059


	//----- nvinfo : EIATTR_FRAME_SIZE
	.align		4
.L_19:
        /*000c*/ 	.byte	0x04, 0x11
        /*000e*/ 	.short	(.L_21 - .L_20)
	.align		4
.L_20:
        /*0010*/ 	.word	index@($__internal_2_$__cuda_sm10x_tcgen05_guardrail_trap_unallocated_columns_being_dealloced)
        /*0014*/ 	.word	0x00000000


	//----- nvinfo : EIATTR_FRAME_SIZE
	.align		4
.L_21:
        /*0018*/ 	.byte	0x04, 0x11
        /*001a*/ 	.short	(.L_23 - .L_22)
	.align		4
.L_22:
        /*001c*/ 	.word	index@($__internal_1_$__cuda_sm10x_tcgen05_guardrail_trap_phase_invalid_during_alloc)
        /*0020*/ 	.word	0x00000000


	//----- nvinfo : EIATTR_FRAME_SIZE
	.align		4
.L_23:
        /*0024*/ 	.byte	0x04, 0x11
        /*0026*/ 	.short	(.L_25 - .L_24)
	.align		4
.L_24:
        /*0028*/ 	.word	index@($__internal_0_$__cuda_sm10x_tcgen05_guardrail_trap_col_being_dealloced_not_returned_by_alloc)
        /*002c*/ 	.word	0x00000000


	//----- nvinfo : EIATTR_FRAME_SIZE
	.align		4
.L_25:
        /*0030*/ 	.byte	0x04, 0x11
        /*0032*/ 	.short	(.L_27 - .L_26)
	.align		4
.L_26:
        /*0034*/ 	.word	index@(_ZN7cutlass13device_kernelINS_4gemm6kernel13GemmUniversalIN4cute5tupleIJiiiiEEENS1_10collective13CollectiveMmaINS1_35MainloopSm100TmaUmmaWarpSpecializedILi4ELi2ELi4ENS5_IJNS4_1CILi1EEENSA_ILi2EEESB_EEEEENS5_IJNSA_ILi64EEESF_SF_EEENS_12float_e5m2_tENS5_IJlSB_lEEESH_SI_NS4_8TiledMMAINS4_8MMA_AtomIJNS4_10MMA_TraitsINS4_19SM100_MMA_F8F6F4_SSEJSH_SH_fSF_SF_NS4_17integral_constantINS4_4UMMA5MajorELSP_0EEESQ_NSN_INSO_7ScaleInELSR_0EEESS_EEEEEENS4_6LayoutINS5_IJSB_SB_SB_EEENS5_IJNSA_ILi0EEESX_SX_EEEEENS5_IJNS4_10UnderscoreES10_S10_EEEEENS4_23SM90_TMA_LOAD_MULTICASTENS4_14ComposedLayoutINS4_7SwizzleILi2ELi4ELi3EEENS4_18smem_ptr_flag_bitsILi8EEENSV_INS5_IJNSA_ILi8EEESF_EEENS5_IJSF_SB_EEEEEEEvNS4_8identityENS4_13SM90_TMA_LOADES1D_vS1E_EENS_8epilogue10collective18CollectiveEpilogueINS1H_23Sm100TmaWarpSpecializedILi1ELi1ELi32ELb0ELb0EEEJSG_NS5_IJNSV_ISF_SB_EES1M_EEESH_SI_SH_SI_NS1H_6fusion15FusionCallbacksIS1L_NS1O_17LinearCombinationISH_fSH_fLNS_15FloatRoundStyleE2EEESG_S1N_JEEENS4_5SM1004TMEM4LOAD26SM100_TMEM_LOAD_16dp32b32xES1F_S1D_NS4_39AutoVectorizingCopyWithAssumedAlignmentILi128EEENS4_14SM90_TMA_STOREES1D_S1Z_S1Z_EEEvvEEEEvNT_6ParamsE)
        /*0038*/ 	.word	0x00000000


	//----- nvinfo : EIATTR_MIN_STACK_SIZE
	.align		4
.L_27:
        /*003c*/ 	.byte	0x04, 0x12
        /*003e*/ 	.short	(.L_29 - .L_28)
	.align		4
.L_28:
        /*0040*/ 	.word	index@(_ZN7cutlass13device_kernelINS_4gemm6kernel13GemmUniversalIN4cute5tupleIJiiiiEEENS1_10collective13CollectiveMmaINS1_35MainloopSm100TmaUmmaWarpSpecializedILi4ELi2ELi4ENS5_IJNS4_1CILi1EEENSA_ILi2EEESB_EEEEENS5_IJNSA_ILi64EEESF_SF_EEENS_12float_e5m2_tENS5_IJlSB_lEEESH_SI_NS4_8TiledMMAINS4_8MMA_AtomIJNS4_10MMA_TraitsINS4_19SM100_MMA_F8F6F4_SSEJSH_SH_fSF_SF_NS4_17integral_constantINS4_4UMMA5MajorELSP_0EEESQ_NSN_INSO_7ScaleInELSR_0EEESS_EEEEEENS4_6LayoutINS5_IJSB_SB_SB_EEENS5_IJNSA_ILi0EEESX_SX_EEEEENS5_IJNS4_10UnderscoreES10_S10_EEEEENS4_23SM90_TMA_LOAD_MULTICASTENS4_14ComposedLayoutINS4_7SwizzleILi2ELi4ELi3EEENS4_18smem_ptr_flag_bitsILi8EEENSV_INS5_IJNSA_ILi8EEESF_EEENS5_IJSF_SB_EEEEEEEvNS4_8identityENS4_13SM90_TMA_LOADES1D_vS1E_EENS_8epilogue10collective18CollectiveEpilogueINS1H_23Sm100TmaWarpSpecializedILi1ELi1ELi32ELb0ELb0EEEJSG_NS5_IJNSV_ISF_SB_EES1M_EEESH_SI_SH_SI_NS1H_6fusion15FusionCallbacksIS1L_NS1O_17LinearCombinationISH_fSH_fLNS_15FloatRoundStyleE2EEESG_S1N_JEEENS4_5SM1004TMEM4LOAD26SM100_TMEM_LOAD_16dp32b32xES1F_S1D_NS4_39AutoVectorizingCopyWithAssumedAlignmentILi128EEENS4_14SM90_TMA_STOREES1D_S1Z_S1Z_EEEvvEEEEvNT_6ParamsE)
        /*0044*/ 	.word	0x00000000
.L_29:


//--------------------- .nv.compat                --------------------------
	.section	.nv.compat,"",@"SHT_CUDA_COMPAT_INFO"
	.align	4
        /*0000*/ 	.byte	0x02, 0x09, 0x01, 0x00, 0x02, 0x02, 0x02, 0x00, 0x02, 0x05, 0x05, 0x00, 0x03, 0x07, 0x01, 0x01
        /*0010*/ 	.byte	0x02, 0x03, 0x01, 0x00, 0x02, 0x06, 0x01, 0x00, 0x04, 0x0b, 0x08, 0x00, 0x09, 0x00, 0x00, 0x00
        /*0020*/ 	.byte	0x00, 0x00, 0x00, 0x00


//--------------------- .nv.info._ZN7cutlass13device_kernelINS_4gemm6kernel13GemmUniversalIN4cute5tupleIJiiiiEEENS1_10collective13CollectiveMmaINS1_35MainloopSm100TmaUmmaWarpSpecializedILi4ELi2ELi4ENS5_IJNS4_1CILi1EEENSA_ILi2EEESB_EEEEENS5_IJNSA_ILi64EEESF_SF_EEENS_12float_e5m2_tENS5_IJlSB_lEEESH_SI_NS4_8TiledMMAINS4_8MMA_AtomIJNS4_10MMA_TraitsINS4_19SM100_MMA_F8F6F4_SSEJSH_SH_fSF_SF_NS4_17integral_constantINS4_4UMMA5MajorELSP_0EEESQ_NSN_INSO_7ScaleInELSR_0EEESS_EEEEEENS4_6LayoutINS5_IJSB_SB_SB_EEENS5_IJNSA_ILi0EEESX_SX_EEEEENS5_IJNS4_10UnderscoreES10_S10_EEEEENS4_23SM90_TMA_LOAD_MULTICASTENS4_14ComposedLayoutINS4_7SwizzleILi2ELi4ELi3EEENS4_18smem_ptr_flag_bitsILi8EEENSV_INS5_IJNSA_ILi8EEESF_EEENS5_IJSF_SB_EEEEEEEvNS4_8identityENS4_13SM90_TMA_LOADES1D_vS1E_EENS_8epilogue10collective18CollectiveEpilogueINS1H_23Sm100TmaWarpSpecializedILi1ELi1ELi32ELb0ELb0EEEJSG_NS5_IJNSV_ISF_SB_EES1M_EEESH_SI_SH_SI_NS1H_6fusion15FusionCallbacksIS1L_NS1O_17LinearCombinationISH_fSH_fLNS_15FloatRoundStyleE2EEESG_S1N_JEEENS4_5SM1004TMEM4LOAD26SM100_TMEM_LOAD_16dp32b32xES1F_S1D_NS4_39AutoVectorizingCopyWithAssumedAlignmentILi128EEENS4_14SM90_TMA_STOREES1D_S1Z_S1Z_EEEvvEEEEvNT_6ParamsE --------------------------
	.section	.nv.info._ZN7cutlass13device_kernelINS_4gemm6kernel13GemmUniversalIN4cute5tupleIJiiiiEEENS1_10collective13CollectiveMmaINS1_35MainloopSm100TmaUmmaWarpSpecializedILi4ELi2ELi4ENS5_IJNS4_1CILi1EEENSA_ILi2EEESB_EEEEENS5_IJNSA_ILi64EEESF_SF_EEENS_12float_e5m2_tENS5_IJlSB_lEEESH_SI_NS4_8TiledMMAINS4_8MMA_AtomIJNS4_10MMA_TraitsINS4_19SM100_MMA_F8F6F4_SSEJSH_SH_fSF_SF_NS4_17integral_constantINS4_4UMMA5MajorELSP_0EEESQ_NSN_INSO_7ScaleInELSR_0EEESS_EEEEEENS4_6LayoutINS5_IJSB_SB_SB_EEENS5_IJNSA_ILi0EEESX_SX_EEEEENS5_IJNS4_10UnderscoreES10_S10_EEEEENS4_23SM90_TMA_LOAD_MULTICASTENS4_14ComposedLayoutINS4_7SwizzleILi2ELi4ELi3EEENS4_18smem_ptr_flag_bitsILi8EEENSV_INS5_IJNSA_ILi8EEESF_EEENS5_IJSF_SB_EEEEEEEvNS4_8identityENS4_13SM90_TMA_LOADES1D_vS1E_EENS_8epilogue10collective18CollectiveEpilogueINS1H_23Sm100TmaWarpSpecializedILi1ELi1ELi32ELb0ELb0EEEJSG_NS5_IJNSV_ISF_SB_EES1M_EEESH_SI_SH_SI_NS1H_6fusion15FusionCallbacksIS1L_NS1O_17LinearCombinationISH_fSH_fLNS_15FloatRoundStyleE2EEESG_S1N_JEEENS4_5SM1004TMEM4LOAD26SM100_TMEM_LOAD_16dp32b32xES1F_S1D_NS4_39AutoVectorizingCopyWithAssumedAlignmentILi128EEENS4_14SM90_TMA_STOREES1D_S1Z_S1Z_EEEvvEEEEvNT_6ParamsE,"",@"SHT_CUDA_INFO"
	.sectionflags	@""
	.align	4


	//----- nvinfo : EIATTR_CUDA_API_VERSION
	.align		4
        /*0000*/ 	.byte	0x04, 0x37
        /*0002*/ 	.short	(.L_31 - .L_30)
.L_30:
        /*0004*/ 	.word	0x00000082


	//----- nvinfo : EIATTR_KPARAM_INFO
	.align		4
.L_31:
        /*0008*/ 	.byte	0x04, 0x17
        /*000a*/ 	.short	(.L_33 - .L_32)
.L_32:
        /*000c*/ 	.word	0x00000000
        /*0010*/ 	.short	0x0000
        /*0012*/ 	.short	0x0000
        /*0014*/ 	.byte	0x00, 0xf0, 0x01, 0x20


	//----- nvinfo : EIATTR_AT_ENTRY_FRAGMENTS
	.align		4
.L_33:
        /*0018*/ 	.byte	0x04, 0x4f
        /*001a*/ 	.short	(.L_35 - .L_34)


	//   ....[0]....
.L_34:
        /*001c*/ 	.word	0x00000006


	//----- nvinfo : EIATTR_RESERVED_SMEM_USED
	.align		4
.L_35:
        /*0020*/ 	.byte	0x01, 0x41
	.zero		2


	//----- nvinfo : EIATTR_SPARSE_MMA_MASK
	.align		4
        /*0024*/ 	.byte	0x03, 0x50
        /*0026*/ 	.short	0x0000


	//----- nvinfo : EIATTR_TCGEN05_1CTA_USED
	.align		4
        /*0028*/ 	.byte	0x01, 0x51
	.zero		2


	//----- nvinfo : EIATTR_MAXREG_COUNT
	.align		4
        /*002c*/ 	.byte	0x03, 0x1b
        /*002e*/ 	.short	0x00ff


	//----- nvinfo : EIATTR_NUM_BARRIERS
	.align		4
        /*0030*/ 	.byte	0x02, 0x4c
        /*0032*/ 	.byte	0x07
	.zero		1


	//----- nvinfo : EIATTR_EXTERNS
	.align		4
        /*0034*/ 	.byte	0x04, 0x0f
        /*0036*/ 	.short	(.L_37 - .L_36)


	//   ....[0]....
	.align		4
.L_36:
        /*0038*/ 	.word	index@(__assertfail)


	//----- nvinfo : EIATTR_MERCURY_ISA_VERSION
	.align		4
.L_37:
        /*003c*/ 	.byte	0x03, 0x5f
        /*003e*/ 	.short	0x0101


	//----- nvinfo : EIATTR_INT_WARP_WIDE_INSTR_OFFSETS
	.align		4
        /*0040*/ 	.byte	0x04, 0x31
        /*0042*/ 	.short	(.L_39 - .L_38)


	//   ....[0]....
.L_38:
        /*0044*/ 	.word	0x00003b50


	//   ....[1]....
        /*0048*/ 	.word	0x00003b80


	//   ....[2]....
        /*004c*/ 	.word	0x00003ba0


	//   ....[3]....
        /*0050*/ 	.word	0x000046d0


	//   ....[4]....
        /*0054*/ 	.word	0x00004780


	//----- nvinfo : EIATTR_COOP_GROUP_MASK_REGIDS
	.align		4
.L_39:
        /*0058*/ 	.byte	0x04, 0x29
        /*005a*/ 	.short	(.L_41 - .L_40)


	//   ....[0]....
.L_40:
        /*005c*/ 	.word	0xffffffff


	//   ....[1]....
        /*0060*/ 	.word	0xffffffff


	//   ....[2]....
        /*0064*/ 	.word	0xffffffff


	//   ....[3]....
        /*0068*/ 	.word	0xffffffff


	//   ....[4]....
        /*006c*/ 	.word	0xffffffff


	//   ....[5]....
        /*0070*/ 	.word	0xffffffff


	//   ....[6]....
        /*0074*/ 	.word	0xffffffff


	//   ....[7]....
        /*0078*/ 	.word	0xffffffff


	//   ....[8]....
        /*007c*/ 	.word	0xffffffff


	//   ....[9]....
        /*0080*/ 	.word	0xffffffff


	//   ....[10]....
        /*0084*/ 	.word	0xffffffff


	//   ....[11]....
        /*0088*/ 	.word	0xffffffff


	//   ....[12]....
        /*008c*/ 	.word	0xffffffff


	//   ....[13]....
        /*0090*/ 	.word	0xffffffff


	//----- nvinfo : EIATTR_COOP_GROUP_INSTR_OFFSETS
	.align		4
.L_41:
        /*0094*/ 	.byte	0x04, 0x28
        /*0096*/ 	.short	(.L_43 - .L_42)


	//   ....[0]....
.L_42:
        /*0098*/ 	.word	0x00000080


	//   ....[1]....
        /*009c*/ 	.word	0x000004e0


	//   ....[2]....
        /*00a0*/ 	.word	0x00000690


	//   ....[3]....
        /*00a4*/ 	.word	0x000007d0


	//   ....[4]....
        /*00a8*/ 	.word	0x000008d0


	//   ....[5]....
        /*00ac*/ 	.word	0x00000a40


	//   ....[6]....
        /*00b0*/ 	.word	0x00000be0


	//   ....[7]....
        /*00b4*/ 	.word	0x00000d90


	//   ....[8]....
        /*00b8*/ 	.word	0x00001f80


	//   ....[9]....
        /*00bc*/ 	.word	0x00002e20


	//   ....[10]....
        /*00c0*/ 	.word	0x00003030


	//   ....[11]....
        /*00c4*/ 	.word	0x00003060


	//   ....[12]....
        /*00c8*/ 	.word	0x00003a30


	//   ....[13]....
        /*00cc*/ 	.word	0x00003c60


	//----- nvinfo : EIATTR_VRC_CTA_INIT_COUNT
	.align		4
.L_43:
        /*00d0*/ 	.byte	0x02, 0x4a
        /*00d2*/ 	.byte	0x80
	.zero		1


	//----- nvinfo : EIATTR_SYSCALL_OFFSETS
	.align		4
        /*00d4*/ 	.byte	0x04, 0x46
        /*00d6*/ 	.short	(.L_45 - .L_44)


	//   ....[0]....
.L_44:
        /*00d8*/ 	.word	0x000052f0


	//   ....[1]....
        /*00dc*/ 	.word	0x00005430


	//   ....[2]....
        /*00e0*/ 	.word	0x00005bb0


	//----- nvinfo : EIATTR_MBARRIER_INSTR_OFFSETS
	.align		4
.L_45:
        /*00e4*/ 	.byte	0x04, 0x39
        /*00e6*/ 	.short	(.L_47 - .L_46)


	//   ....[0]....
.L_46:
        /*00e8*/ 	.word	0x00000600
        /*00ec*/ 	.word	0x000000ff
        /*00f0*/ 	.word	0x00000000
        /*00f4*/ 	.short	0x0100
        /*00f6*/ 	.byte	0x04
	.zero		1


	//   ....[1]....
        /*00f8*/ 	.word	0x00000610
        /*00fc*/ 	.word	0x000000ff
        /*0100*/ 	.word	0x00000020
        /*0104*/ 	.short	0x0100
        /*0106*/ 	.byte	0x04
	.zero		1


	//   ....[2]....
        /*0108*/ 	.word	0x00000620
        /*010c*/ 	.word	0x000000ff
        /*0110*/ 	.word	0x00000008
        /*0114*/ 	.short	0x0100
        /*0116*/ 	.byte	0x04
	.zero		1


	//   ....[3]....
        /*0118*/ 	.word	0x00000630
        /*011c*/ 	.word	0x000000ff
        /*0120*/ 	.word	0x00000028
        /*0124*/ 	.short	0x0100
        /*0126*/ 	.byte	0x04
	.zero		1


	//   ....[4]....
        /*0128*/ 	.word	0x00000640
        /*012c*/ 	.word	0x000000ff
        /*0130*/ 	.word	0x00000010
        /*0134*/ 	.short	0x0100
        /*0136*/ 	.byte	0x04
	.zero		1


	//   ....[5]....
        /*0138*/ 	.word	0x00000650
        /*013c*/ 	.word	0x000000ff
        /*0140*/ 	.word	0x00000030
        /*0144*/ 	.short	0x0100
        /*0146*/ 	.byte	0x04
	.zero		1


	//   ....[6]....
        /*0148*/ 	.word	0x00000660
        /*014c*/ 	.word	0x000000ff
        /*0150*/ 	.word	0x00000018
        /*0154*/ 	.short	0x0100
        /*0156*/ 	.byte	0x04
	.zero		1


	//   ....[7]....
        /*0158*/ 	.word	0x00000670
        /*015c*/ 	.word	0x000000ff
        /*0160*/ 	.word	0x00000038
        /*0164*/ 	.short	0x0100
        /*0166*/ 	.byte	0x04
	.zero		1


	//   ....[8]....
        /*0168*/ 	.word	0x000007a0
        /*016c*/ 	.word	0x000000ff
        /*0170*/ 	.word	0x00000040
        /*0174*/ 	.short	0x0100
        /*0176*/ 	.byte	0x04
	.zero		1


	//   ....[9]....
        /*0178*/ 	.word	0x000007b0
        /*017c*/ 	.word	0x000000ff
        /*0180*/ 	.word	0x00000048
        /*0184*/ 	.short	0x0100
        /*0186*/ 	.byte	0x04
	.zero		1


	//   ....[10]....
        /*0188*/ 	.word	0x000008a0
        /*018c*/ 	.word	0x000000ff
        /*0190*/ 	.word	0x00000050
        /*0194*/ 	.short	0x0100
        /*0196*/ 	.byte	0x06
	.zero		1


	//   ....[11]....
        /*0198*/ 	.word	0x000008b0
        /*019c*/ 	.word	0x000000ff
        /*01a0*/ 	.word	0x00000058
        /*01a4*/ 	.short	0x0100
        /*01a6*/ 	.byte	0x06
	.zero		1


	//   ....[12]....
        /*01a8*/ 	.word	0x000009f0
        /*01ac*/ 	.word	0x000000ff
        /*01b0*/ 	.word	0x00000060
        /*01b4*/ 	.short	0x0100
        /*01b6*/ 	.byte	0x06
	.zero		1


	//   ....[13]....
        /*01b8*/ 	.word	0x00000a00
        /*01bc*/ 	.word	0x000000ff
        /*01c0*/ 	.word	0x00000070
        /*01c4*/ 	.short	0x0100
        /*01c6*/ 	.byte	0x06
	.zero		1


	//   ....[14]....
        /*01c8*/ 	.word	0x00000a10
        /*01cc*/ 	.word	0x000000ff
        /*01d0*/ 	.word	0x00000068
        /*01d4*/ 	.short	0x0100
        /*01d6*/ 	.byte	0x06
	.zero		1


	//   ....[15]....
        /*01d8*/ 	.word	0x00000a20
        /*01dc*/ 	.word	0x000000ff
        /*01e0*/ 	.word	0x00000078
        /*01e4*/ 	.short	0x0100
        /*01e6*/ 	.byte	0x06
	.zero		1


	//   ....[16]....
        /*01e8*/ 	.word	0x00000b50
        /*01ec*/ 	.word	0x000000ff
        /*01f0*/ 	.word	0x00000080
        /*01f4*/ 	.short	0x0100
        /*01f6*/ 	.byte	0x04
	.zero		1


	//   ....[17]....
        /*01f8*/ 	.word	0x00000b60
        /*01fc*/ 	.word	0x000000ff
        /*0200*/ 	.word	0x000000a0
        /*0204*/ 	.short	0x0100
        /*0206*/ 	.byte	0x04
	.zero		1


	//   ....[18]....
        /*0208*/ 	.word	0x00000b70
        /*020c*/ 	.word	0x000000ff
        /*0210*/ 	.word	0x00000088
        /*0214*/ 	.short	0x0100
        /*0216*/ 	.byte	0x04
	.zero		1


	//   ....[19]....
        /*0218*/ 	.word	0x00000b80
        /*021c*/ 	.word	0x000000ff
        /*0220*/ 	.word	0x000000a8
        /*0224*/ 	.short	0x0100
        /*0226*/ 	.byte	0x04
	.zero		1


	//   ....[20]....
        /*0228*/ 	.word	0x00000b90
        /*022c*/ 	.word	0x000000ff
        /*0230*/ 	.word	0x00000090
        /*0234*/ 	.short	0x0100
        /*0236*/ 	.byte	0x04
	.zero		1


	//   ....[21]....
        /*0238*/ 	.word	0x00000ba0
        /*023c*/ 	.word	0x000000ff
        /*0240*/ 	.word	0x000000b0
        /*0244*/ 	.short	0x0100
        /*0246*/ 	.byte	0x04
	.zero		1


	//   ....[22]....
        /*0248*/ 	.word	0x00000bb0
        /*024c*/ 	.word	0x000000ff
        /*0250*/ 	.word	0x00000098
        /*0254*/ 	.short	0x0100
        /*0256*/ 	.byte	0x04
	.zero		1


	//   ....[23]....
        /*0258*/ 	.word	0x00000bc0
        /*025c*/ 	.word	0x000000ff
        /*0260*/ 	.word	0x000000b8
        /*0264*/ 	.short	0x0100
        /*0266*/ 	.byte	0x04
	.zero		1


	//   ....[24]....
        /*0268*/ 	.word	0x00000cb0
        /*026c*/ 	.word	0x000000ff
        /*0270*/ 	.word	0x000000c0
        /*0274*/ 	.short	0x0100
        /*0276*/ 	.byte	0x04
	.zero		1


	//   ....[25]....
        /*0278*/ 	.word	0x00000cc0
        /*027c*/ 	.word	0x000000ff
        /*0280*/ 	.word	0x000000d0
        /*0284*/ 	.short	0x0100
        /*0286*/ 	.byte	0x04
	.zero		1


	//   ....[26]....
        /*0288*/ 	.word	0x00000cd0
        /*028c*/ 	.word	0x000000ff
        /*0290*/ 	.word	0x000000c8
        /*0294*/ 	.short	0x0100
        /*0296*/ 	.byte	0x04
	.zero		1


	//   ....[27]....
        /*0298*/ 	.word	0x00000ce0
        /*029c*/ 	.word	0x000000ff
        /*02a0*/ 	.word	0x000000d8
        /*02a4*/ 	.short	0x0100
        /*02a6*/ 	.byte	0x04
	.zero		1


	//   ....[28]....
        /*02a8*/ 	.word	0x00001800
        /*02ac*/ 	.word	0x00000000
        /*02b0*/ 	.word	0x000000d0
        /*02b4*/ 	.short	0x010a
        /*02b6*/ 	.byte	0xff
	.zero		1


	//   ....[29]....
        /*02b8*/ 	.word	0x00001830
        /*02bc*/ 	.word	0x00000000
        /*02c0*/ 	.word	0x000000c0
        /*02c4*/ 	.short	0x0101
        /*02c6*/ 	.byte	0xff
	.zero		1


	//   ....[30]....
        /*02c8*/ 	.word	0x00001900
        /*02cc*/ 	.word	0x000000ff
        /*02d0*/ 	.word	0x00000020
        /*02d4*/ 	.short	0x010a
        /*02d6*/ 	.byte	0x04
	.zero		1


	//   ....[31]....
        /*02d8*/ 	.word	0x00001980
        /*02dc*/ 	.word	0x000000ff
        /*02e0*/ 	.word	0x00000020
        /*02e4*/ 	.short	0x010a
        /*02e6*/ 	.byte	0x21
	.zero		1


	//   ....[32]....
        /*02e8*/ 	.word	0x00001b20
        /*02ec*/ 	.word	0x000000ff
        /*02f0*/ 	.word	0x00000020
        /*02f4*/ 	.short	0x010a
        /*02f6*/ 	.byte	0x08
	.zero		1


	//   ....[33]....
        /*02f8*/ 	.word	0x00001c30
        /*02fc*/ 	.word	0x000000ff
        /*0300*/ 	.word	0x00000058
        /*0304*/ 	.short	0x0101
        /*0306*/ 	.byte	0x06
	.zero		1


	//   ....[34]....
        /*0308*/ 	.word	0x00001c50
        /*030c*/ 	.word	0x000000ff
        /*0310*/ 	.word	0x00000020
        /*0314*/ 	.short	0x010a
        /*0316*/ 	.byte	0x04
	.zero		1


	//   ....[35]....
        /*0318*/ 	.word	0x00001cd0
        /*031c*/ 	.word	0x000000ff
        /*0320*/ 	.word	0x00000020
        /*0324*/ 	.short	0x010a
        /*0326*/ 	.byte	0x11
	.zero		1


	//   ....[36]....
        /*0328*/ 	.word	0x00001e70
        /*032c*/ 	.word	0x000000ff
        /*0330*/ 	.word	0x00000020
        /*0334*/ 	.short	0x010a
        /*0336*/ 	.byte	0x07
	.zero		1


	//   ....[37]....
        /*0338*/ 	.word	0x00001fb0
        /*033c*/ 	.word	0x00000003
        /*0340*/ 	.word	0x00000060
        /*0344*/ 	.short	0x010a
        /*0346*/ 	.byte	0xff
	.zero		1


	//   ....[38]....
        /*0348*/ 	.word	0x00002100
        /*034c*/ 	.word	0x00000000
        /*0350*/ 	.word	0x00000000
        /*0354*/ 	.short	0x0101
        /*0356*/ 	.byte	0xff
	.zero		1


	//   ....[39]....
        /*0358*/ 	.word	0x000026a0
        /*035c*/ 	.word	0x000000ff
        /*0360*/ 	.word	0x00000000
        /*0364*/ 	.short	0x010a
        /*0366*/ 	.byte	0x04
	.zero		1


	//   ....[40]....
        /*0368*/ 	.word	0x00002730
        /*036c*/ 	.word	0x000000ff
        /*0370*/ 	.word	0x00000000
        /*0374*/ 	.short	0x010a
        /*0376*/ 	.byte	0x05
	.zero		1


	//   ....[41]....
        /*0378*/ 	.word	0x000027c0
        /*037c*/ 	.word	0x000000ff
        /*0380*/ 	.word	0x00000000
        /*0384*/ 	.short	0x010a
        /*0386*/ 	.byte	0x05
	.zero		1


	//   ....[42]....
        /*0388*/ 	.word	0x00002860
        /*038c*/ 	.word	0x00000000
        /*0390*/ 	.word	0x00000000
        /*0394*/ 	.short	0x010a
        /*0396*/ 	.byte	0xff
	.zero		1


	//   ....[43]....
        /*0398*/ 	.word	0x00002980
        /*039c*/ 	.word	0x00000002
        /*03a0*/ 	.word	0x000000c0
        /*03a4*/ 	.short	0x010a
        /*03a6*/ 	.byte	0xff
	.zero		1


	//   ....[44]....
        /*03a8*/ 	.word	0x000029f0
        /*03ac*/ 	.word	0x00000002
        /*03b0*/ 	.word	0x00000000
        /*03b4*/ 	.short	0x0101
        /*03b6*/ 	.byte	0xff
	.zero		1


	//   ....[45]....
        /*03b8*/ 	.word	0x00002a10
        /*03bc*/ 	.word	0x000000ff
        /*03c0*/ 	.word	0x00000070
        /*03c4*/ 	.short	0x010a
        /*03c6*/ 	.byte	0x04
	.zero		1


	//   ....[46]....
        /*03c8*/ 	.word	0x00002b30
        /*03cc*/ 	.word	0x00000002
        /*03d0*/ 	.word	0x00000060
        /*03d4*/ 	.short	0x010a
        /*03d6*/ 	.byte	0xff
	.zero		1


	//   ....[47]....
        /*03d8*/ 	.word	0x00002c30
        /*03dc*/ 	.word	0x00000002
        /*03e0*/ 	.word	0x00000000
        /*03e4*/ 	.short	0x0101
        /*03e6*/ 	.byte	0xff
	.zero		1


	//   ....[48]....
        /*03e8*/ 	.word	0x00002cc0
        /*03ec*/ 	.word	0x000000ff
        /*03f0*/ 	.word	0x00000070
        /*03f4*/ 	.short	0x0106
        /*03f6*/ 	.byte	0x04
	.zero		1


	//   ....[49]....
        /*03f8*/ 	.word	0x00002ce0
        /*03fc*/ 	.word	0x000000ff
        /*0400*/ 	.word	0x00000070
        /*0404*/ 	.short	0x010a
        /*0406*/ 	.byte	0x04
	.zero		1


	//   ....[50]....
        /*0408*/ 	.word	0x00002d70
        /*040c*/ 	.word	0x000000ff
        /*0410*/ 	.word	0x00000070
        /*0414*/ 	.short	0x0106
        /*0416*/ 	.byte	0x07
	.zero		1


	//   ....[51]....
        /*0418*/ 	.word	0x00002db0
        /*041c*/ 	.word	0x00000000
        /*0420*/ 	.word	0x00000070
        /*0424*/ 	.short	0x010a
        /*0426*/ 	.byte	0xff
	.zero		1


	//   ....[52]....
        /*0428*/ 	.word	0x000032c0
        /*042c*/ 	.word	0x00000000
        /*0430*/ 	.word	0x00000060
        /*0434*/ 	.short	0x010a
        /*0436*/ 	.byte	0xff
	.zero		1


	//   ....[53]....
        /*0438*/ 	.word	0x000033c0
        /*043c*/ 	.word	0x00000003
        /*0440*/ 	.word	0x00000000
        /*0444*/ 	.short	0x0101
        /*0446*/ 	.byte	0xff
	.zero		1


	//   ....[54]....
        /*0448*/ 	.word	0x000033d0
        /*044c*/ 	.word	0x000000ff
        /*0450*/ 	.word	0x00000000
        /*0454*/ 	.short	0x010a
        /*0456*/ 	.byte	0x04
	.zero		1


	//   ....[55]....
        /*0458*/ 	.word	0x00003450
        /*045c*/ 	.word	0x000000ff
        /*0460*/ 	.word	0x000000a0
        /*0464*/ 	.short	0x010a
        /*0466*/ 	.byte	0x17
	.zero		1


	//   ....[56]....
        /*0468*/ 	.word	0x00003530
        /*046c*/ 	.word	0x000000ff
        /*0470*/ 	.word	0x00000000
        /*0474*/ 	.short	0x010a
        /*0476*/ 	.byte	0x05
	.zero		1


	//   ....[57]....
        /*0478*/ 	.word	0x00003670
        /*047c*/ 	.word	0x000000ff
        /*0480*/ 	.word	0x00000000
        /*0484*/ 	.short	0x010a
        /*0486*/ 	.byte	0x04
	.zero		1


	//   ....[58]....
        /*0488*/ 	.word	0x00003860
        /*048c*/ 	.word	0x000000ff
        /*0490*/ 	.word	0x00000000
        /*0494*/ 	.short	0x010a
        /*0496*/ 	.byte	0x04
	.zero		1


	//   ....[59]....
        /*0498*/ 	.word	0x000038f0
        /*049c*/ 	.word	0x000000ff
        /*04a0*/ 	.word	0x00000000
        /*04a4*/ 	.short	0x010a
        /*04a6*/ 	.byte	0x05
	.zero		1


	//   ....[60]....
        /*04a8*/ 	.word	0x00003980
        /*04ac*/ 	.word	0x000000ff
        /*04b0*/ 	.word	0x00000000
        /*04b4*/ 	.short	0x010a
        /*04b6*/ 	.byte	0x05
	.zero		1


	//   ....[61]....
        /*04b8*/ 	.word	0x00003a10
        /*04bc*/ 	.word	0x000000ff
        /*04c0*/ 	.word	0x00000000
        /*04c4*/ 	.short	0x010a
        /*04c6*/ 	.byte	0x04
	.zero		1


	//   ....[62]....
        /*04c8*/ 	.word	0x00003eb0
        /*04cc*/ 	.word	0x00000007
        /*04d0*/ 	.word	0x00000060
        /*04d4*/ 	.short	0x010a
        /*04d6*/ 	.byte	0xff
	.zero		1


	//   ....[63]....
        /*04d8*/ 	.word	0x00004020
        /*04dc*/ 	.word	0x00000000
        /*04e0*/ 	.word	0x00000000
        /*04e4*/ 	.short	0x0101
        /*04e6*/ 	.byte	0xff
	.zero		1


	//   ....[64]....
        /*04e8*/ 	.word	0x00004490
        /*04ec*/ 	.word	0x000000ff
        /*04f0*/ 	.word	0x00000058
        /*04f4*/ 	.short	0x010a
        /*04f6*/ 	.byte	0x11
	.zero		1


	//   ....[65]....
        /*04f8*/ 	.word	0x00004610
        /*04fc*/ 	.word	0x000000ff
        /*0500*/ 	.word	0x00000048
        /*0504*/ 	.short	0x010a
        /*0506*/ 	.byte	0x11
	.zero		1


	//   ....[66]....
        /*0508*/ 	.word	0x00004820
        /*050c*/ 	.word	0x000000ff
        /*0510*/ 	.word	0x00000040
        /*0514*/ 	.short	0x010b
        /*0516*/ 	.byte	0x11
	.zero		1


	//   ....[67]....
        /*0518*/ 	.word	0x00004830
        /*051c*/ 	.word	0x000000ff
        /*0520*/ 	.word	0x00000000
        /*0524*/ 	.short	0x0101
        /*0526*/ 	.byte	0x30
	.zero		1


	//   ....[68]....
        /*0528*/ 	.word	0x00004870
        /*052c*/ 	.word	0x00000000
        /*0530*/ 	.word	0x00000048
        /*0534*/ 	.short	0x010a
        /*0536*/ 	.byte	0xff
	.zero		1


	//   ....[69]....
        /*0538*/ 	.word	0x00004bb0
        /*053c*/ 	.word	0x00000003
        /*0540*/ 	.word	0x00000060
        /*0544*/ 	.short	0x010a
        /*0546*/ 	.byte	0xff
	.zero		1


	//   ....[70]....
        /*0548*/ 	.word	0x00004d30
        /*054c*/ 	.word	0x00000000
        /*0550*/ 	.word	0x00000000
        /*0554*/ 	.short	0x0101
        /*0556*/ 	.byte	0xff
	.zero		1


	//   ....[71]....
        /*0558*/ 	.word	0x00005790
        /*055c*/ 	.word	0x000000ff
        /*0560*/ 	.word	0x00000040
        /*0564*/ 	.short	0x010a
        /*0566*/ 	.byte	0x2c
	.zero		1


	//   ....[72]....
        /*0568*/ 	.word	0x000057a0
        /*056c*/ 	.word	0x00000016
        /*0570*/ 	.word	0x00000080
        /*0574*/ 	.short	0x010a
        /*0576*/ 	.byte	0xff
	.zero		1


	//   ....[73]....
        /*0578*/ 	.word	0x00005950
        /*057c*/ 	.word	0x000000ff
        /*0580*/ 	.word	0x00000040
        /*0584*/ 	.short	0x010a
        /*0586*/ 	.byte	0x2c
	.zero		1


	//   ....[74]....
        /*0588*/ 	.word	0x00005a30
        /*058c*/ 	.word	0x000000ff
        /*0590*/ 	.word	0x00000000
        /*0594*/ 	.short	0x0101
        /*0596*/ 	.byte	0x04
	.zero		1


	//   ....[75]....
        /*0598*/ 	.word	0x00005a90
        /*059c*/ 	.word	0x00000016
        /*05a0*/ 	.word	0x00000080
        /*05a4*/ 	.short	0x010a
        /*05a6*/ 	.byte	0xff
	.zero		1


	//   ....[76]....
        /*05a8*/ 	.word	0x00005e00
        /*05ac*/ 	.word	0x000000ff
        /*05b0*/ 	.word	0x00000000
        /*05b4*/ 	.short	0x0101
        /*05b6*/ 	.byte	0x04
	.zero		1


	//   ....[77]....
        /*05b8*/ 	.word	0x000066e0
        /*05bc*/ 	.word	0x00000000
        /*05c0*/ 	.word	0x000000d0
        /*05c4*/ 	.short	0x010a
        /*05c6*/ 	.byte	0xff
	.zero		1


	//   ....[78]....
        /*05c8*/ 	.word	0x00006740
        /*05cc*/ 	.word	0x00000000
        /*05d0*/ 	.word	0x00000020
        /*05d4*/ 	.short	0x010a
        /*05d6*/ 	.byte	0xff
	.zero		1


	//   ....[79]....
        /*05d8*/ 	.word	0x000067a0
        /*05dc*/ 	.word	0x00000000
        /*05e0*/ 	.word	0x00000020
        /*05e4*/ 	.short	0x010a
        /*05e6*/ 	.byte	0xff
	.zero		1


	//   ....[80]....
        /*05e8*/ 	.word	0x000067f0
        /*05ec*/ 	.word	0x00000003
        /*05f0*/ 	.word	0x00000060
        /*05f4*/ 	.short	0x010a
        /*05f6*/ 	.byte	0xff
	.zero		1


	//   ....[81]....
        /*05f8*/ 	.word	0x00006850
        /*05fc*/ 	.word	0x00000000
        /*0600*/ 	.word	0x00000000
        /*0604*/ 	.short	0x010a
        /*0606*/ 	.byte	0xff
	.zero		1


	//   ....[82]....
        /*0608*/ 	.word	0x000068b0
        /*060c*/ 	.word	0x00000000
        /*0610*/ 	.word	0x00000000
        /*0614*/ 	.short	0x010a
        /*0616*/ 	.byte	0xff
	.zero		1


	//   ....[83]....
        /*0618*/ 	.word	0x00006910
        /*061c*/ 	.word	0x00000000
        /*0620*/ 	.word	0x00000000
        /*0624*/ 	.short	0x010a
        /*0626*/ 	.byte	0xff
	.zero		1


	//   ....[84]....
        /*0628*/ 	.word	0x00006960
        /*062c*/ 	.word	0x00000002
        /*0630*/ 	.word	0x000000c0
        /*0634*/ 	.short	0x010a
        /*0636*/ 	.byte	0xff
	.zero		1


	//   ....[85]....
        /*0638*/ 	.word	0x000069c0
        /*063c*/ 	.word	0x00000002
        /*0640*/ 	.word	0x00000070
        /*0644*/ 	.short	0x010a
        /*0646*/ 	.byte	0xff
	.zero		1


	//   ....[86]....
        /*0648*/ 	.word	0x00006a10
        /*064c*/ 	.word	0x00000002
        /*0650*/ 	.word	0x00000060
        /*0654*/ 	.short	0x010a
        /*0656*/ 	.byte	0xff
	.zero		1


	//   ....[87]....
        /*0658*/ 	.word	0x00006a70
        /*065c*/ 	.word	0x00000000
        /*0660*/ 	.word	0x00000070
        /*0664*/ 	.short	0x010a
        /*0666*/ 	.byte	0xff
	.zero		1


	//   ....[88]....
        /*0668*/ 	.word	0x00006ac0
        /*066c*/ 	.word	0x00000000
        /*0670*/ 	.word	0x00000060
        /*0674*/ 	.short	0x010a
        /*0676*/ 	.byte	0xff
	.zero		1


	//   ....[89]....
        /*0678*/ 	.word	0x00006b20
        /*067c*/ 	.word	0x00000002
        /*0680*/ 	.word	0x000000a0
        /*0684*/ 	.short	0x010a
        /*0686*/ 	.byte	0xff
	.zero		1


	//   ....[90]....
        /*0688*/ 	.word	0x00006b80
        /*068c*/ 	.word	0x00000000
        /*0690*/ 	.word	0x00000000
        /*0694*/ 	.short	0x010a
        /*0696*/ 	.byte	0xff
	.zero		1


	//   ....[91]....
        /*0698*/ 	.word	0x00006be0
        /*069c*/ 	.word	0x00000000
        /*06a0*/ 	.word	0x00000000
        /*06a4*/ 	.short	0x010a
        /*06a6*/ 	.byte	0xff
	.zero		1


	//   ....[92]....
        /*06a8*/ 	.word	0x00006c40
        /*06ac*/ 	.word	0x00000000
        /*06b0*/ 	.word	0x00000000
        /*06b4*/ 	.short	0x010a
        /*06b6*/ 	.byte	0xff
	.zero		1


	//   ....[93]....
        /*06b8*/ 	.word	0x00006ca0
        /*06bc*/ 	.word	0x00000000
        /*06c0*/ 	.word	0x00000000
        /*06c4*/ 	.short	0x010a
        /*06c6*/ 	.byte	0xff
	.zero		1


	//   ....[94]....
        /*06c8*/ 	.word	0x00006d00
        /*06cc*/ 	.word	0x00000000
        /*06d0*/ 	.word	0x00000000
        /*06d4*/ 	.short	0x010a
        /*06d6*/ 	.byte	0xff
	.zero		1


	//   ....[95]....
        /*06d8*/ 	.word	0x00006d50
        /*06dc*/ 	.word	0x00000007
        /*06e0*/ 	.word	0x00000060
        /*06e4*/ 	.short	0x010a
        /*06e6*/ 	.byte	0xff
	.zero		1


	//   ....[96]....
        /*06e8*/ 	.word	0x00006db0
        /*06ec*/ 	.word	0x00000000
        /*06f0*/ 	.word	0x00000058
        /*06f4*/ 	.short	0x010a
        /*06f6*/ 	.byte	0xff
	.zero		1


	//   ....[97]....
        /*06f8*/ 	.word	0x00006e10
        /*06fc*/ 	.word	0x00000000
        /*0700*/ 	.word	0x00000048
        /*0704*/ 	.short	0x010a
        /*0706*/ 	.byte	0xff
	.zero		1


	//   ....[98]....
        /*0708*/ 	.word	0x00006e60
        /*070c*/ 	.word	0x00000003
        /*0710*/ 	.word	0x00000060
        /*0714*/ 	.short	0x010a
        /*0716*/ 	.byte	0xff
	.zero		1


	//   ....[99]....
        /*0718*/ 	.word	0x00006ec0
        /*071c*/ 	.word	0x00000000
        /*0720*/ 	.word	0x00000040
        /*0724*/ 	.short	0x010a
        /*0726*/ 	.byte	0xff
	.zero		1


	//   ....[100]....
        /*0728*/ 	.word	0x00006f10
        /*072c*/ 	.word	0x00000016
        /*0730*/ 	.word	0x00000080
        /*0734*/ 	.short	0x010a
        /*0736*/ 	.byte	0xff
	.zero		1


	//----- nvinfo : EIATTR_NUM_MBARRIERS
	.align		4
.L_47:
        /*0738*/ 	.byte	0x03, 0x38
        /*073a*/ 	.short	0x001c


	//----- nvinfo : EIATTR_EXIT_INSTR_OFFSETS
	.align		4
        /*073c*/ 	.byte	0x04, 0x1c
        /*073e*/ 	.short	(.L_49 - .L_48)


	//   ....[0]....
.L_48:
        /*0740*/ 	.word	0x00002890


	//   ....[1]....
        /*0744*/ 	.word	0x00002d80


	//   ....[2]....
        /*0748*/ 	.word	0x00002de0


	//   ....[3]....
        /*074c*/ 	.word	0x00003c70


	//   ....[4]....
        /*0750*/ 	.word	0x000048a0


	//   ....[5]....
        /*0754*/ 	.word	0x000048e0


	//   ....[6]....
        /*0758*/ 	.word	0x000066d0


	//----- nvinfo : EIATTR_MAX_THREADS
	.align		4
.L_49:
        /*075c*/ 	.byte	0x04, 0x05
        /*075e*/ 	.short	(.L_51 - .L_50)
.L_50:
        /*0760*/ 	.word	0x00000100
        /*0764*/ 	.word	0x00000001
        /*0768*/ 	.word	0x00000001


	//----- nvinfo : EIATTR_CRS_STACK_SIZE
	.align		4
.L_51:
        /*076c*/ 	.byte	0x04, 0x1e
        /*076e*/ 	.short	(.L_53 - .L_52)
.L_52:
        /*0770*/ 	.word	0x00000000


	//----- nvinfo : EIATTR_CBANK_PARAM_SIZE
	.align		4
.L_53:
        /*0774*/ 	.byte	0x03, 0x19
        /*0776*/ 	.short	0x0800


	//----- nvinfo : EIATTR_PARAM_CBANK
	.align		4
        /*0778*/ 	.byte	0x04, 0x0a
        /*077a*/ 	.short	(.L_55 - .L_54)
	.align		4
.L_54:
        /*077c*/ 	.word	index@(.nv.constant0._ZN7cutlass13device_kernelINS_4gemm6kernel13GemmUniversalIN4cute5tupleIJiiiiEEENS1_10collective13CollectiveMmaINS1_35MainloopSm100TmaUmmaWarpSpecializedILi4ELi2ELi4ENS5_IJNS4_1CILi1EEENSA_ILi2EEESB_EEEEENS5_IJNSA_ILi64EEESF_SF_EEENS_12float_e5m2_tENS5_IJlSB_lEEESH_SI_NS4_8TiledMMAINS4_8MMA_AtomIJNS4_10MMA_TraitsINS4_19SM100_MMA_F8F6F4_SSEJSH_SH_fSF_SF_NS4_17integral_constantINS4_4UMMA5MajorELSP_0EEESQ_NSN_INSO_7ScaleInELSR_0EEESS_EEEEEENS4_6LayoutINS5_IJSB_SB_SB_EEENS5_IJNSA_ILi0EEESX_SX_EEEEENS5_IJNS4_10UnderscoreES10_S10_EEEEENS4_23SM90_TMA_LOAD_MULTICASTENS4_14ComposedLayoutINS4_7SwizzleILi2ELi4ELi3EEENS4_18smem_ptr_flag_bitsILi8EEENSV_INS5_IJNSA_ILi8EEESF_EEENS5_IJSF_SB_EEEEEEEvNS4_8identityENS4_13SM90_TMA_LOADES1D_vS1E_EENS_8epilogue10collective18CollectiveEpilogueINS1H_23Sm100TmaWarpSpecializedILi1ELi1ELi32ELb0ELb0EEEJSG_NS5_IJNSV_ISF_SB_EES1M_EEESH_SI_SH_SI_NS1H_6fusion15FusionCallbacksIS1L_NS1O_17LinearCombinationISH_fSH_fLNS_15FloatRoundStyleE2EEESG_S1N_JEEENS4_5SM1004TMEM4LOAD26SM100_TMEM_LOAD_16dp32b32xES1F_S1D_NS4_39AutoVectorizingCopyWithAssumedAlignmentILi128EEENS4_14SM90_TMA_STOREES1D_S1Z_S1Z_EEEvvEEEEvNT_6ParamsE)
        /*0780*/ 	.short	0x0380
        /*0782*/ 	.short	0x0800


	//----- nvinfo : EIATTR_SW_WAR
	.align		4
.L_55:
        /*0784*/ 	.byte	0x04, 0x36
        /*0786*/ 	.short	(.L_57 - .L_56)
.L_56:
        /*0788*/ 	.word	0x00000008
.L_57:


//--------------------- .nv.callgraph             --------------------------
	.section	.nv.callgraph,"",@"SHT_CUDA_CALLGRAPH"
	.align	4
	.sectionentsize	8
	.align		4
        /*0000*/ 	.word	0x00000000
	.align		4
        /*0004*/ 	.word	0xffffffff
	.align		4
        /*0008*/ 	.word	index@(_ZN7cutlass13device_kernelINS_4gemm6kernel13GemmUniversalIN4cute5tupleIJiiiiEEENS1_10collective13CollectiveMmaINS1_35MainloopSm100TmaUmmaWarpSpecializedILi4ELi2ELi4ENS5_IJNS4_1CILi1EEENSA_ILi2EEESB_EEEEENS5_IJNSA_ILi64EEESF_SF_EEENS_12float_e5m2_tENS5_IJlSB_lEEESH_SI_NS4_8TiledMMAINS4_8MMA_AtomIJNS4_10MMA_TraitsINS4_19SM100_MMA_F8F6F4_SSEJSH_SH_fSF_SF_NS4_17integral_constantINS4_4UMMA5MajorELSP_0EEESQ_NSN_INSO_7ScaleInELSR_0EEESS_EEEEEENS4_6LayoutINS5_IJSB_SB_SB_EEENS5_IJNSA_ILi0EEESX_SX_EEEEENS5_IJNS4_10UnderscoreES10_S10_EEEEENS4_23SM90_TMA_LOAD_MULTICASTENS4_14ComposedLayoutINS4_7SwizzleILi2ELi4ELi3EEENS4_18smem_ptr_flag_bitsILi8EEENSV_INS5_IJNSA_ILi8EEESF_EEENS5_IJSF_SB_EEEEEEEvNS4_8identityENS4_13SM90_TMA_LOADES1D_vS1E_EENS_8epilogue10collective18CollectiveEpilogueINS1H_23Sm100TmaWarpSpecializedILi1ELi1ELi32ELb0ELb0EEEJSG_NS5_IJNSV_ISF_SB_EES1M_EEESH_SI_SH_SI_NS1H_6fusion15FusionCallbacksIS1L_NS1O_17LinearCombinationISH_fSH_fLNS_15FloatRoundStyleE2EEESG_S1N_JEEENS4_5SM1004TMEM4LOAD26SM100_TMEM_LOAD_16dp32b32xES1F_S1D_NS4_39AutoVectorizingCopyWithAssumedAlignmentILi128EEENS4_14SM90_TMA_STOREES1D_S1Z_S1Z_EEEvvEEEEvNT_6ParamsE)
	.align		4
        /*000c*/ 	.word	index@(__assertfail)
	.align		4
        /*0010*/ 	.word	0x00000000
	.align		4
        /*0014*/ 	.word	0xfffffffe
	.align		4
        /*0018*/ 	.word	0x00000000
	.align		4
        /*001c*/ 	.word	0xfffffffd
	.align		4
        /*0020*/ 	.word	0x00000000
	.align		4
        /*0024*/ 	.word	0xfffffffc


//--------------------- .nv.constant4             --------------------------
	.section	.nv.constant4,"a",@progbits
	.align	8
	.align		8
.nv.constant4:
        /*0000*/ 	.dword	__assertfail
	.align		8
        /*0008*/ 	.dword	__unnamed_1
	.align		8
        /*0010*/ 	.dword	__unnamed_2
	.align		8
        /*0018*/ 	.dword	_ZN39_INTERNAL_d3066177_4_k_cu_5a4478fa_92974cuda3std3__45__cpo5beginE
	.align		8
        /*0020*/ 	.dword	_ZN39_INTERNAL_d3066177_4_k_cu_5a4478fa_92974cuda3std3__45__cpo3endE
	.align		8
        /*0028*/ 	.dword	_ZN39_INTERNAL_d3066177_4_k_cu_5a4478fa_92974cuda3std3__45__cpo6cbeginE
	.align		8
        /*0030*/ 	.dword	_ZN39_INTERNAL_d3066177_4_k_cu_5a4478fa_92974cuda3std3__45__cpo4cendE
	.align		8
        /*0038*/ 	.dword	_ZN39_INTERNAL_d3066177_4_k_cu_5a4478fa_92974cuda3std3__441_GLOBAL__N__d3066177_4_k_cu_5a4478fa_92976ignoreE
	.align		8
        /*0040*/ 	.dword	_ZN39_INTERNAL_d3066177_4_k_cu_5a4478fa_92974cuda3std3__419piecewise_constructE
	.align		8
        /*0048*/ 	.dword	_ZN39_INTERNAL_d3066177_4_k_cu_5a4478fa_92974cuda3std3__48in_placeE
	.align		8
        /*0050*/ 	.dword	_ZN39_INTERNAL_d3066177_4_k_cu_5a4478fa_92974cuda3std6ranges3__45__cpo4swapE
	.align		8
        /*0058*/ 	.dword	_ZN39_INTERNAL_d3066177_4_k_cu_5a4478fa_92974cuda3std6ranges3__45__cpo9iter_moveE
	.align		8
        /*0060*/ 	.dword	_ZN39_INTERNAL_d3066177_4_k_cu_5a4478fa_92974cute7productE
	.align		8
        /*0068*/ 	.dword	_ZN39_INTERNAL_d3066177_4_k_cu_5a4478fa_92974cute1_E
	.align		8
        /*0070*/ 	.dword	$str$25
	.align		8
        /*0078*/ 	.dword	$str$26
	.align		8
        /*0080*/ 	.dword	$str$27
	.align		8
        /*0088*/ 	.dword	$str$28


//--------------------- .text._ZN7cutlass13device_kernelINS_4gemm6kernel13GemmUniversalIN4cute5tupleIJiiiiEEENS1_10collective13CollectiveMmaINS1_35MainloopSm100TmaUmmaWarpSpecializedILi4ELi2ELi4ENS5_IJNS4_1CILi1EEENSA_ILi2EEESB_EEEEENS5_IJNSA_ILi64EEESF_SF_EEENS_12float_e5m2_tENS5_IJlSB_lEEESH_SI_NS4_8TiledMMAINS4_8MMA_AtomIJNS4_10MMA_TraitsINS4_19SM100_MMA_F8F6F4_SSEJSH_SH_fSF_SF_NS4_17integral_constantINS4_4UMMA5MajorELSP_0EEESQ_NSN_INSO_7ScaleInELSR_0EEESS_EEEEEENS4_6LayoutINS5_IJSB_SB_SB_EEENS5_IJNSA_ILi0EEESX_SX_EEEEENS5_IJNS4_10UnderscoreES10_S10_EEEEENS4_23SM90_TMA_LOAD_MULTICASTENS4_14ComposedLayoutINS4_7SwizzleILi2ELi4ELi3EEENS4_18smem_ptr_flag_bitsILi8EEENSV_INS5_IJNSA_ILi8EEESF_EEENS5_IJSF_SB_EEEEEEEvNS4_8identityENS4_13SM90_TMA_LOADES1D_vS1E_EENS_8epilogue10collective18CollectiveEpilogueINS1H_23Sm100TmaWarpSpecializedILi1ELi1ELi32ELb0ELb0EEEJSG_NS5_IJNSV_ISF_SB_EES1M_EEESH_SI_SH_SI_NS1H_6fusion15FusionCallbacksIS1L_NS1O_17LinearCombinationISH_fSH_fLNS_15FloatRoundStyleE2EEESG_S1N_JEEENS4_5SM1004TMEM4LOAD26SM100_TMEM_LOAD_16dp32b32xES1F_S1D_NS4_39AutoVectorizingCopyWithAssumedAlignmentILi128EEENS4_14SM90_TMA_STOREES1D_S1Z_S1Z_EEEvvEEEEvNT_6ParamsE --------------------------
	.section	.text._ZN7cutlass13device_kernelINS_4gemm6kernel13GemmUniversalIN4cute5tupleIJiiiiEEENS1_10collective13CollectiveMmaINS1_35MainloopSm100TmaUmmaWarpSpecializedILi4ELi2ELi4ENS5_IJNS4_1CILi1EEENSA_ILi2EEESB_EEEEENS5_IJNSA_ILi64EEESF_SF_EEENS_12float_e5m2_tENS5_IJlSB_lEEESH_SI_NS4_8TiledMMAINS4_8MMA_AtomIJNS4_10MMA_TraitsINS4_19SM100_MMA_F8F6F4_SSEJSH_SH_fSF_SF_NS4_17integral_constantINS4_4UMMA5MajorELSP_0EEESQ_NSN_INSO_7ScaleInELSR_0EEESS_EEEEEENS4_6LayoutINS5_IJSB_SB_SB_EEENS5_IJNSA_ILi0EEESX_SX_EEEEENS5_IJNS4_10UnderscoreES10_S10_EEEEENS4_23SM90_TMA_LOAD_MULTICASTENS4_14ComposedLayoutINS4_7SwizzleILi2ELi4ELi3EEENS4_18smem_ptr_flag_bitsILi8EEENSV_INS5_IJNSA_ILi8EEESF_EEENS5_IJSF_SB_EEEEEEEvNS4_8identityENS4_13SM90_TMA_LOADES1D_vS1E_EENS_8epilogue10collective18CollectiveEpilogueINS1H_23Sm100TmaWarpSpecializedILi1ELi1ELi32ELb0ELb0EEEJSG_NS5_IJNSV_ISF_SB_EES1M_EEESH_SI_SH_SI_NS1H_6fusion15FusionCallbacksIS1L_NS1O_17LinearCombinationISH_fSH_fLNS_15FloatRoundStyleE2EEESG_S1N_JEEENS4_5SM1004TMEM4LOAD26SM100_TMEM_LOAD_16dp32b32xES1F_S1D_NS4_39AutoVectorizingCopyWithAssumedAlignmentILi128EEENS4_14SM90_TMA_STOREES1D_S1Z_S1Z_EEEvvEEEEvNT_6ParamsE,"ax",@progbits
	.align	128
.text._ZN7cutlass13device_kernelINS_4gemm6kernel13GemmUniversalIN4cute5tupleIJiiiiEEENS1_10collective13CollectiveMmaINS1_35MainloopSm100TmaUmmaWarpSpecializedILi4ELi2ELi4ENS5_IJNS4_1CILi1EEENSA_ILi2EEESB_EEEEENS5_IJNSA_ILi64EEESF_SF_EEENS_12float_e5m2_tENS5_IJlSB_lEEESH_SI_NS4_8TiledMMAINS4_8MMA_AtomIJNS4_10MMA_TraitsINS4_19SM100_MMA_F8F6F4_SSEJSH_SH_fSF_SF_NS4_17integral_constantINS4_4UMMA5MajorELSP_0EEESQ_NSN_INSO_7ScaleInELSR_0EEESS_EEEEEENS4_6LayoutINS5_IJSB_SB_SB_EEENS5_IJNSA_ILi0EEESX_SX_EEEEENS5_IJNS4_10UnderscoreES10_S10_EEEEENS4_23SM90_TMA_LOAD_MULTICASTENS4_14ComposedLayoutINS4_7SwizzleILi2ELi4ELi3EEENS4_18smem_ptr_flag_bitsILi8EEENSV_INS5_IJNSA_ILi8EEESF_EEENS5_IJSF_SB_EEEEEEEvNS4_8identityENS4_13SM90_TMA_LOADES1D_vS1E_EENS_8epilogue10collective18CollectiveEpilogueINS1H_23Sm100TmaWarpSpecializedILi1ELi1ELi32ELb0ELb0EEEJSG_NS5_IJNSV_ISF_SB_EES1M_EEESH_SI_SH_SI_NS1H_6fusion15FusionCallbacksIS1L_NS1O_17LinearCombinationISH_fSH_fLNS_15FloatRoundStyleE2EEESG_S1N_JEEENS4_5SM1004TMEM4LOAD26SM100_TMEM_LOAD_16dp32b32xES1F_S1D_NS4_39AutoVectorizingCopyWithAssumedAlignmentILi128EEENS4_14SM90_TMA_STOREES1D_S1Z_S1Z_EEEvvEEEEvNT_6ParamsE:
        .type           _ZN7cutlass13device_kernelINS_4gemm6kernel13GemmUniversalIN4cute5tupleIJiiiiEEENS1_10collective13CollectiveMmaINS1_35MainloopSm100TmaUmmaWarpSpecializedILi4ELi2ELi4ENS5_IJNS4_1CILi1EEENSA_ILi2EEESB_EEEEENS5_IJNSA_ILi64EEESF_SF_EEENS_12float_e5m2_tENS5_IJlSB_lEEESH_SI_NS4_8TiledMMAINS4_8MMA_AtomIJNS4_10MMA_TraitsINS4_19SM100_MMA_F8F6F4_SSEJSH_SH_fSF_SF_NS4_17integral_constantINS4_4UMMA5MajorELSP_0EEESQ_NSN_INSO_7ScaleInELSR_0EEESS_EEEEEENS4_6LayoutINS5_IJSB_SB_SB_EEENS5_IJNSA_ILi0EEESX_SX_EEEEENS5_IJNS4_10UnderscoreES10_S10_EEEEENS4_23SM90_TMA_LOAD_MULTICASTENS4_14ComposedLayoutINS4_7SwizzleILi2ELi4ELi3EEENS4_18smem_ptr_flag_bitsILi8EEENSV_INS5_IJNSA_ILi8EEESF_EEENS5_IJSF_SB_EEEEEEEvNS4_8identityENS4_13SM90_TMA_LOADES1D_vS1E_EENS_8epilogue10collective18CollectiveEpilogueINS1H_23Sm100TmaWarpSpecializedILi1ELi1ELi32ELb0ELb0EEEJSG_NS5_IJNSV_ISF_SB_EES1M_EEESH_SI_SH_SI_NS1H_6fusion15FusionCallbacksIS1L_NS1O_17LinearCombinationISH_fSH_fLNS_15FloatRoundStyleE2EEESG_S1N_JEEENS4_5SM1004TMEM4LOAD26SM100_TMEM_LOAD_16dp32b32xES1F_S1D_NS4_39AutoVectorizingCopyWithAssumedAlignmentILi128EEENS4_14SM90_TMA_STOREES1D_S1Z_S1Z_EEEvvEEEEvNT_6ParamsE,@function
        .size           _ZN7cutlass13device_kernelINS_4gemm6kernel13GemmUniversalIN4cute5tupleIJiiiiEEENS1_10collective13CollectiveMmaINS1_35MainloopSm100TmaUmmaWarpSpecializedILi4ELi2ELi4ENS5_IJNS4_1CILi1EEENSA_ILi2EEESB_EEEEENS5_IJNSA_ILi64EEESF_SF_EEENS_12float_e5m2_tENS5_IJlSB_lEEESH_SI_NS4_8TiledMMAINS4_8MMA_AtomIJNS4_10MMA_TraitsINS4_19SM100_MMA_F8F6F4_SSEJSH_SH_fSF_SF_NS4_17integral_constantINS4_4UMMA5MajorELSP_0EEESQ_NSN_INSO_7ScaleInELSR_0EEESS_EEEEEENS4_6LayoutINS5_IJSB_SB_SB_EEENS5_IJNSA_ILi0EEESX_SX_EEEEENS5_IJNS4_10UnderscoreES10_S10_EEEEENS4_23SM90_TMA_LOAD_MULTICASTENS4_14ComposedLayoutINS4_7SwizzleILi2ELi4ELi3EEENS4_18smem_ptr_flag_bitsILi8EEENSV_INS5_IJNSA_ILi8EEESF_EEENS5_IJSF_SB_EEEEEEEvNS4_8identityENS4_13SM90_TMA_LOADES1D_vS1E_EENS_8epilogue10collective18CollectiveEpilogueINS1H_23Sm100TmaWarpSpecializedILi1ELi1ELi32ELb0ELb0EEEJSG_NS5_IJNSV_ISF_SB_EES1M_EEESH_SI_SH_SI_NS1H_6fusion15FusionCallbacksIS1L_NS1O_17LinearCombinationISH_fSH_fLNS_15FloatRoundStyleE2EEESG_S1N_JEEENS4_5SM1004TMEM4LOAD26SM100_TMEM_LOAD_16dp32b32xES1F_S1D_NS4_39AutoVectorizingCopyWithAssumedAlignmentILi128EEENS4_14SM90_TMA_STOREES1D_S1Z_S1Z_EEEvvEEEEvNT_6ParamsE,(.L_x_135 - _ZN7cutlass13device_kernelINS_4gemm6kernel13GemmUniversalIN4cute5tupleIJiiiiEEENS1_10collective13CollectiveMmaINS1_35MainloopSm100TmaUmmaWarpSpecializedILi4ELi2ELi4ENS5_IJNS4_1CILi1EEENSA_ILi2EEESB_EEEEENS5_IJNSA_ILi64EEESF_SF_EEENS_12float_e5m2_tENS5_IJlSB_lEEESH_SI_NS4_8TiledMMAINS4_8MMA_AtomIJNS4_10MMA_TraitsINS4_19SM100_MMA_F8F6F4_SSEJSH_SH_fSF_SF_NS4_17integral_constantINS4_4UMMA5MajorELSP_0EEESQ_NSN_INSO_7ScaleInELSR_0EEESS_EEEEEENS4_6LayoutINS5_IJSB_SB_SB_EEENS5_IJNSA_ILi0EEESX_SX_EEEEENS5_IJNS4_10UnderscoreES10_S10_EEEEENS4_23SM90_TMA_LOAD_MULTICASTENS4_14ComposedLayoutINS4_7SwizzleILi2ELi4ELi3EEENS4_18smem_ptr_flag_bitsILi8EEENSV_INS5_IJNSA_ILi8EEESF_EEENS5_IJSF_SB_EEEEEEEvNS4_8identityENS4_13SM90_TMA_LOADES1D_vS1E_EENS_8epilogue10collective18CollectiveEpilogueINS1H_23Sm100TmaWarpSpecializedILi1ELi1ELi32ELb0ELb0EEEJSG_NS5_IJNSV_ISF_SB_EES1M_EEESH_SI_SH_SI_NS1H_6fusion15FusionCallbacksIS1L_NS1O_17LinearCombinationISH_fSH_fLNS_15FloatRoundStyleE2EEESG_S1N_JEEENS4_5SM1004TMEM4LOAD26SM100_TMEM_LOAD_16dp32b32xES1F_S1D_NS4_39AutoVectorizingCopyWithAssumedAlignmentILi128EEENS4_14SM90_TMA_STOREES1D_S1Z_S1Z_EEEvvEEEEvNT_6ParamsE)
        .other          _ZN7cutlass13device_kernelINS_4gemm6kernel13GemmUniversalIN4cute5tupleIJiiiiEEENS1_10collective13CollectiveMmaINS1_35MainloopSm100TmaUmmaWarpSpecializedILi4ELi2ELi4ENS5_IJNS4_1CILi1EEENSA_ILi2EEESB_EEEEENS5_IJNSA_ILi64EEESF_SF_EEENS_12float_e5m2_tENS5_IJlSB_lEEESH_SI_NS4_8TiledMMAINS4_8MMA_AtomIJNS4_10MMA_TraitsINS4_19SM100_MMA_F8F6F4_SSEJSH_SH_fSF_SF_NS4_17integral_constantINS4_4UMMA5MajorELSP_0EEESQ_NSN_INSO_7ScaleInELSR_0EEESS_EEEEEENS4_6LayoutINS5_IJSB_SB_SB_EEENS5_IJNSA_ILi0EEESX_SX_EEEEENS5_IJNS4_10UnderscoreES10_S10_EEEEENS4_23SM90_TMA_LOAD_MULTICASTENS4_14ComposedLayoutINS4_7SwizzleILi2ELi4ELi3EEENS4_18smem_ptr_flag_bitsILi8EEENSV_INS5_IJNSA_ILi8EEESF_EEENS5_IJSF_SB_EEEEEEEvNS4_8identityENS4_13SM90_TMA_LOADES1D_vS1E_EENS_8epilogue10collective18CollectiveEpilogueINS1H_23Sm100TmaWarpSpecializedILi1ELi1ELi32ELb0ELb0EEEJSG_NS5_IJNSV_ISF_SB_EES1M_EEESH_SI_SH_SI_NS1H_6fusion15FusionCallbacksIS1L_NS1O_17LinearCombinationISH_fSH_fLNS_15FloatRoundStyleE2EEESG_S1N_JEEENS4_5SM1004TMEM4LOAD26SM100_TMEM_LOAD_16dp32b32xES1F_S1D_NS4_39AutoVectorizingCopyWithAssumedAlignmentILi128EEENS4_14SM90_TMA_STOREES1D_S1Z_S1Z_EEEvvEEEEvNT_6ParamsE,@"STO_CUDA_ENTRY STV_DEFAULT"
_ZN7cutlass13device_kernelINS_4gemm6kernel13GemmUniversalIN4cute5tupleIJiiiiEEENS1_10collective13CollectiveMmaINS1_35MainloopSm100TmaUmmaWarpSpecializedILi4ELi2ELi4ENS5_IJNS4_1CILi1EEENSA_ILi2EEESB_EEEEENS5_IJNSA_ILi64EEESF_SF_EEENS_12float_e5m2_tENS5_IJlSB_lEEESH_SI_NS4_8TiledMMAINS4_8MMA_AtomIJNS4_10MMA_TraitsINS4_19SM100_MMA_F8F6F4_SSEJSH_SH_fSF_SF_NS4_17integral_constantINS4_4UMMA5MajorELSP_0EEESQ_NSN_INSO_7ScaleInELSR_0EEESS_EEEEEENS4_6LayoutINS5_IJSB_SB_SB_EEENS5_IJNSA_ILi0EEESX_SX_EEEEENS5_IJNS4_10UnderscoreES10_S10_EEEEENS4_23SM90_TMA_LOAD_MULTICASTENS4_14ComposedLayoutINS4_7SwizzleILi2ELi4ELi3EEENS4_18smem_ptr_flag_bitsILi8EEENSV_INS5_IJNSA_ILi8EEESF_EEENS5_IJSF_SB_EEEEEEEvNS4_8identityENS4_13SM90_TMA_LOADES1D_vS1E_EENS_8epilogue10collective18CollectiveEpilogueINS1H_23Sm100TmaWarpSpecializedILi1ELi1ELi32ELb0ELb0EEEJSG_NS5_IJNSV_ISF_SB_EES1M_EEESH_SI_SH_SI_NS1H_6fusion15FusionCallbacksIS1L_NS1O_17LinearCombinationISH_fSH_fLNS_15FloatRoundStyleE2EEESG_S1N_JEEENS4_5SM1004TMEM4LOAD26SM100_TMEM_LOAD_16dp32b32xES1F_S1D_NS4_39AutoVectorizingCopyWithAssumedAlignmentILi128EEENS4_14SM90_TMA_STOREES1D_S1Z_S1Z_EEEvvEEEEvNT_6ParamsE:
[----:B------:R-:W1:Y:S01]  /*0000*/  LDC R1, c[0x0][0x37c] ;  /* 0x0000df00ff017b82 */ /* 0x000e620000000800 */
[----:B------:R-:W2:Y:S01]  /*0010*/  S2R R76, SR_TID.X ;  /* 0x00000000004c7919 */ /* 0x000ea20000002100 */
[----:B------:R-:W3:Y:S01]  /*0020*/  LDCU.64 UR8, c[0x0][0x890] ;  /* 0x00011200ff0877ac */ /* 0x000ee20008000a00 */
[----:B------:R-:W-:Y:S02]  /*0030*/  PRMT R79, RZ, 0x7610, R79 ;  /* 0x00007610ff4f7816 */ /* 0x000fe4000000004f */
[----:B------:R-:W-:Y:S01]  /*0040*/  ELECT P3, URZ, PT ;  /* 0x0000000000ff782f */ /* 0x000fe20003860000 */
[----:B---3--:R-:W-:-:S04]  /*0050*/  UISETP.NE.U32.AND UP0, UPT, UR8, URZ, UPT ;  /* 0x000000ff0800728c */ /* 0x008fc8000bf05070 */
[----:B------:R-:W-:Y:S01]  /*0060*/  UISETP.NE.AND.EX UP0, UPT, UR9, URZ, UPT, UP0 ;  /* 0x000000ff0900728c */ /* 0x000fe2000bf05300 */
[----:B--2---:R-:W-:-:S05]  /*0070*/  SHF.R.U32.HI R80, RZ, 0x5, R76 ;  /* 0x00000005ff507819 */ /* 0x004fca000001164c */
[----:B------:R-:W2:Y:S02]  /*0080*/  SHFL.IDX PT, R0, R80, RZ, 0x1f ;  /* 0x00001fff50007589 */ /* 0x000ea400000e0000 */
[----:B--2---:R-:W-:Y:S01]  /*0090*/  R2UR UR22, R0 ;  /* 0x00000000001672ca */ /* 0x004fe200000e0000 */
[----:B-1----:R-:W-:-:S14]  /*00a0*/  BRA.U UP0, `(.L_x_0) ;  /* 0x0000000100307547 */ /* 0x002fdc000b800000 */
[----:B------:R-:W1:Y:S02]  /*00b0*/  LDCU.64 UR4, c[0x0][0x888] ;  /* 0x00011100ff0477ac */ /* 0x000e640008000a00 */
[----:B-1----:R-:W-:-:S04]  /*00c0*/  UISETP.NE.U32.AND UP0, UPT, UR4, URZ, UPT ;  /* 0x000000ff0400728c */ /* 0x002fc8000bf05070 */
[----:B------:R-:W-:-:S09]  /*00d0*/  UISETP.NE.AND.EX UP0, UPT, UR5, URZ, UPT, UP0 ;  /* 0x000000ff0500728c */ /* 0x000fd2000bf05300 */
[----:B------:R-:W-:Y:S05]  /*00e0*/  BRA.U !UP0, `(.L_x_1) ;  /* 0x0000000108147547 */ /* 0x000fea000b800000 */
[----:B------:R-:W1:Y:S01]  /*00f0*/  LDC.64 R2, c[0x0][0x888] ;  /* 0x00022200ff027b82 */ /* 0x000e620000000a00 */
[----:B------:R-:W1:Y:S02]  /*0100*/  LDCU.64 UR4, c[0x0][0x358] ;  /* 0x00006b00ff0477ac */ /* 0x000e640008000a00 */
[----:B-1----:R1:W5:Y:S01]  /*0110*/  LDG.E R39, desc[UR4][R2.64] ;  /* 0x0000000402277981 */ /* 0x002362000c1e1900 */
[----:B------:R-:W-:Y:S01]  /*0120*/  HFMA2 R79, -RZ, RZ, 0, 5.9604644775390625e-08 ;  /* 0x00000001ff4f7431 */ /* 0x000fe200000001ff */
[----:B------:R-:W-:Y:S05]  /*0130*/  BRA `(.L_x_0) ;  /* 0x00000000000c7947 */ /* 0x000fea0003800000 */
.L_x_1:
[----:B------:R-:W1:Y:S01]  /*0140*/  LDCU UR4, c[0x0][0x880] ;  /* 0x00011000ff0477ac */ /* 0x000e620008000800 */
[----:B------:R-:W-:Y:S01]  /*0150*/  HFMA2 R79, -RZ, RZ, 0, 5.9604644775390625e-08 ;  /* 0x00000001ff4f7431 */ /* 0x000fe200000001ff */
[----:B-1----:R-:W-:-:S07]  /*0160*/  MOV R39, UR4 ;  /* 0x0000000400277c02 */ /* 0x002fce0008000f00 */
.L_x_0:
[----:B------:R-:W2:Y:S02]  /*0170*/  LDCU.64 UR4, c[0x0][0x8b0] ;  /* 0x00011600ff0477ac */ /* 0x000ea40008000a00 */
[----:B--2---:R-:W-:-:S04]  /*0180*/  UISETP.NE.U32.AND UP0, UPT, UR4, URZ, UPT ;  /* 0x000000ff0400728c */ /* 0x004fc8000bf05070 */
[----:B------:R-:W-:-:S09]  /*0190*/  UISETP.NE.AND.EX UP0, UPT, UR5, URZ, UPT, UP0 ;  /* 0x000000ff0500728c */ /* 0x000fd2000bf05300 */
[----:B------:R-:W-:Y:S05]  /*01a0*/  BRA.U UP0, `(.L_x_2) ;  /* 0x0000000100287547 */ /* 0x000fea000b800000 */
[----:B------:R-:W2:Y:S02]  /*01b0*/  LDCU.64 UR4, c[0x0][0x8a8] ;  /* 0x00011500ff0477ac */ /* 0x000ea40008000a00 */
[----:B--2---:R-:W-:-:S04]  /*01c0*/  UISETP.NE.U32.AND UP0, UPT, UR4, URZ, UPT ;  /* 0x000000ff0400728c */ /* 0x004fc8000bf05070 */
[----:B------:R-:W-:-:S09]  /*01d0*/  UISETP.NE.AND.EX UP0, UPT, UR5, URZ, UPT, UP0 ;  /* 0x000000ff0500728c */ /* 0x000fd2000bf05300 */
[----:B------:R-:W-:Y:S05]  /*01e0*/  BRA.U !UP0, `(.L_x_3) ;  /* 0x0000000108107547 */ /* 0x000fea000b800000 */
[----:B-1----:R-:W1:Y:S01]  /*01f0*/  LDC.64 R2, c[0x0][0x8a8] ;  /* 0x00022a00ff027b82 */ /* 0x002e620000000a00 */
[----:B------:R-:W1:Y:S02]  /*0200*/  LDCU.64 UR4, c[0x0][0x358] ;  /* 0x00006b00ff0477ac */ /* 0x000e640008000a00 */
[----:B-1----:R2:W5:Y:S01]  /*0210*/  LDG.E R38, desc[UR4][R2.64] ;  /* 0x0000000402267981 */ /* 0x002562000c1e1900 */
[----:B------:R-:W-:Y:S05]  /*0220*/  BRA `(.L_x_2) ;  /* 0x0000000000087947 */ /* 0x000fea0003800000 */
.L_x_3:
[----:B------:R-:W2:Y:S02]  /*0230*/  LDCU UR4, c[0x0][0x8a0] ;  /* 0x00011400ff0477ac */ /* 0x000ea40008000800 */
[----:B--2---:R-:W-:Y:S02]  /*0240*/  MOV R38, UR4 ;  /* 0x0000000400267c02 */ /* 0x004fe40008000f00 */
.L_x_2:
[----:B------:R-:W-:Y:S01]  /*0250*/  IMAD.U32 R0, RZ, RZ, UR22 ;  /* 0x00000016ff007e24 */ /* 0x000fe2000f8e00ff */
[----:B------:R-:W-:Y:S04]  /*0260*/  BSSY.RECONVERGENT B0, `(.L_x_4) ;  /* 0x000000c000007945 */ /* 0x000fe80003800200 */
[C---:B------:R-:W-:Y:S02]  /*0270*/  ISETP.NE.OR P1, PT, R0.reuse, 0x1, !P3 ;  /* 0x000000010000780c */ /* 0x040fe40005f25670 */
[----:B------:R-:W-:-:S11]  /*0280*/  ISETP.NE.OR P0, PT, R0, 0x3, !P3 ;  /* 0x000000030000780c */ /* 0x000fd60005f05670 */
[----:B------:R-:W-:Y:S05]  /*0290*/  @P1 BRA `(.L_x_5) ;  /* 0x0000000000201947 */ /* 0x000fea0003800000 */
[----:B------:R-:W3:Y:S02]  /*02a0*/  LDCU.64 UR4, c[0x0][0x348] ;  /* 0x00006900ff0477ac */ /* 0x000ee40008000a00 */
[----:B---3--:R-:W-:Y:S02]  /*02b0*/  UIADD3 UR6, UP1, UPT, UR4, 0x80, URZ ;  /* 0x0000008004067890 */ /* 0x008fe4000ff3e0ff */
[----:B------:R-:W-:Y:S02]  /*02c0*/  UIADD3 UR4, UP0, UPT, UR4, 0x180, URZ ;  /* 0x0000018004047890 */ /* 0x000fe4000ff1e0ff */
[----:B------:R-:W-:Y:S02]  /*02d0*/  UIADD3.X UR7, UPT, UPT, URZ, UR5, URZ, UP1, !UPT ;  /* 0x00000005ff077290 */ /* 0x000fe40008ffe4ff */
[----:B------:R-:W-:-:S07]  /*02e0*/  UIADD3.X UR5, UPT, UPT, URZ, UR5, URZ, UP0, !UPT ;  /* 0x00000005ff057290 */ /* 0x000fce00087fe4ff */
[----:B------:R3:W-:Y:S02]  /*02f0*/  UTMACCTL.PF [UR6] ;  /* 0x00000000060079b9 */ /* 0x0007e40008040000 */
[----:B------:R3:W-:Y:S02]  /*0300*/  UTMACCTL.PF [UR4] ;  /* 0x00000000040079b9 */ /* 0x0007e40008040000 */
[----:B---3--:R-:W-:Y:S01]  /*0310*/  NOP ;  /* 0x0000000000007918 */ /* 0x008fe20000000000 */
.L_x_5:
[----:B------:R-:W-:Y:S05]  /*0320*/  BSYNC.RECONVERGENT B0 ;  /* 0x0000000000007941 */ /* 0x000fea0003800200 */
.L_x_4:
[----:B------:R-:W-:Y:S04]  /*0330*/  BSSY.RECONVERGENT B0, `(.L_x_6) ;  /* 0x000000a000007945 */ /* 0x000fe80003800200 */
        /* <DEDUP_REMOVED lines=9> */
.L_x_7:
[----:B------:R-:W-:Y:S05]  /*03d0*/  BSYNC.RECONVERGENT B0 ;  /* 0x0000000000007941 */ /* 0x000fea0003800200 */
.L_x_6:
[----:B------:R-:W3:Y:S01]  /*03e0*/  LDCU.64 UR4, c[0x0][0x888] ;  /* 0x00011100ff0477ac */ /* 0x000ee20008000a00 */
[----:B------:R-:W-:Y:S02]  /*03f0*/  UISETP.EQ.U32.AND UP1, UPT, UR8, URZ, UPT ;  /* 0x000000ff0800728c */ /* 0x000fe4000bf22070 */
[----:B------:R-:W-:Y:S02]  /*0400*/  UPLOP3.LUT UP3, UPT, UPT, UPT, UPT, 0x80, 0x8 ;  /* 0x000000000008789c */ /* 0x000fe40003f6f070 */
[----:B---3--:R-:W-:-:S04]  /*0410*/  UISETP.NE.U32.AND UP0, UPT, UR4, URZ, UPT ;  /* 0x000000ff0400728c */ /* 0x008fc8000bf05070 */
[----:B------:R-:W-:-:S04]  /*0420*/  UISETP.NE.AND.EX UP0, UPT, UR5, URZ, UPT, UP0 ;  /* 0x000000ff0500728c */ /* 0x000fc8000bf05300 */
[----:B------:R-:W-:-:S04]  /*0430*/  UISETP.EQ.OR.EX UP2, UPT, UR9, URZ, !UP0, UP1 ;  /* 0x000000ff0900728c */ /* 0x000fc8000c742710 */
[----:B------:R-:W-:-:S05]  /*0440*/  UP2UR UR61, UPR, URZ, 0x4 ;  /* 0x00000004ff3d7883 */ /* 0x000fca0008000000 */
[----:B------:R-:W-:Y:S07]  /*0450*/  BRA.U !UP2, `(.L_x_8) ;  /* 0x000000010a207547 */ /* 0x000fee000b800000 */
[----:B------:R-:W-:Y:S01]  /*0460*/  UISETP.NE.U32.AND UP1, UPT, UR8, URZ, UPT ;  /* 0x000000ff0800728c */ /* 0x000fe2000bf25070 */
[----:B-----5:R-:W-:Y:S01]  /*0470*/  FSETP.NEU.AND P0, PT, R39, RZ, PT ;  /* 0x000000ff2700720b */ /* 0x020fe20003f0d000 */
[----:B------:R-:W-:Y:S02]  /*0480*/  USEL UR4, URZ, 0xffffffff, UP0 ;  /* 0xffffffffff047887 */ /* 0x000fe40008000000 */
[----:B------:R-:W-:-:S10]  /*0490*/  UISETP.NE.AND.EX UP1, UPT, UR9, URZ, UPT, UP1 ;  /* 0x000000ff0900728c */ /* 0x000fd4000bf25310 */
[----:B------:R-:W-:Y:S01]  /*04a0*/  VOTEU.ANY UP0, P0 ;  /* 0x0000000000ff7886 */ /* 0x000fe20000000100 */
[----:B------:R-:W-:-:S04]  /*04b0*/  @!UP1 USEL UR4, URZ, 0xffffffff, UP0 ;  /* 0xffffffffff049887 */ /* 0x000fc80008000000 */
[----:B------:R-:W-:-:S04]  /*04c0*/  ULOP3.LUT UR4, UR4, 0x1, URZ, 0xc0, !UPT ;  /* 0x0000000104047892 */ /* 0x000fc8000f8ec0ff */
[----:B------:R-:W-:-:S11]  /*04d0*/  UISETP.NE.U32.AND UP3, UPT, UR4, 0x1, UPT ;  /* 0x000000010400788c */ /* 0x000fd6000bf65070 */
.L_x_8:
[----:B-12---:R-:W1:Y:S01]  /*04e0*/  SHFL.IDX PT, R2, R80, RZ, 0x1f ;  /* 0x00001fff50027589 */ /* 0x006e6200000e0000 */
[----:B------:R-:W-:-:S04]  /*04f0*/  UISETP.NE.AND UP0, UPT, UR22, 0x2, UPT ;  /* 0x000000021600788c */ /* 0x000fc8000bf05270 */
[----:B------:R-:W-:Y:S01]  /*0500*/  USEL UR34, URZ, 0x1, UP0 ;  /* 0x00000001ff227887 */ /* 0x000fe20008000000 */
[----:B-1----:R-:W-:-:S13]  /*0510*/  ISETP.NE.AND P0, PT, R2, RZ, PT ;  /* 0x000000ff0200720c */ /* 0x002fda0003f05270 */
[----:B------:R-:W-:Y:S05]  /*0520*/  @P0 BRA `(.L_x_9) ;  /* 0x0000000000580947 */ /* 0x000fea0003800000 */
[----:B------:R-:W1:Y:S01]  /*0530*/  S2UR UR4, SR_CgaCtaId ;  /* 0x00000000000479c3 */ /* 0x000e620000008800 */
[----:B------:R-:W-:Y:S01]  /*0540*/  UMOV UR5, 0x400 ;  /* 0x0000040000057882 */ /* 0x000fe20000000000 */
[----:B------:R-:W-:Y:S01]  /*0550*/  UMOV UR8, 0x1 ;  /* 0x0000000100087882 */ /* 0x000fe20000000000 */
[----:B------:R-:W-:Y:S01]  /*0560*/  UMOV UR6, 0x2 ;  /* 0x0000000200067882 */ /* 0x000fe20000000000 */
[----:B------:R-:W-:-:S04]  /*0570*/  UIADD3 UR8, UPT, UPT, -UR8, 0x100000, URZ ;  /* 0x0010000008087890 */ /* 0x000fc8000fffe1ff */
[----:B------:R-:W-:Y:S02]  /*0580*/  USHF.L.U32 UR9, UR8, 0xb, URZ ;  /* 0x0000000b08097899 */ /* 0x000fe400080006ff */
[----:B------:R-:W-:Y:S02]  /*0590*/  USHF.L.U32 UR8, UR8, 0x1, URZ ;  /* 0x0000000108087899 */ /* 0x000fe400080006ff */
[----:B------:R-:W-:-:S04]  /*05a0*/  UIADD3 UR6, UPT, UPT, -UR6, 0x100000, URZ ;  /* 0x0010000006067890 */ /* 0x000fc8000fffe1ff */
[----:B------:R-:W-:Y:S02]  /*05b0*/  USHF.L.U32 UR7, UR6, 0xb, URZ ;  /* 0x0000000b06077899 */ /* 0x000fe400080006ff */
[----:B------:R-:W-:Y:S01]  /*05c0*/  USHF.L.U32 UR6, UR6, 0x1, URZ ;  /* 0x0000000106067899 */ /* 0x000fe200080006ff */
[----:B------:R-:W-:Y:S01]  /*05d0*/  ELECT P0, URZ, PT ;  /* 0x0000000000ff782f */ /* 0x000fe20003800000 */
[----:B-1----:R-:W-:Y:S01]  /*05e0*/  ULEA UR4, UR4, UR5, 0x18 ;  /* 0x0000000504047291 */ /* 0x002fe2000f8ec0ff */
[----:B------:R-:W1:Y:S11]  /*05f0*/  FENCE.VIEW.ASYNC.S ;  /* 0x00000000000073c6 */ /* 0x000e760000000000 */
[----:B-1----:R1:W2:Y:S01]  /*0600*/  SYNCS.EXCH.64 URZ, [UR4], UR8 ;  /* 0x0000000804ff75b2 */ /* 0x0022a20008000100 */
[----:B------:R1:W3:Y:S01]  /*0610*/  SYNCS.EXCH.64 URZ, [UR4+0x20], UR6 ;  /* 0x0000200604ff75b2 */ /* 0x0002e20008000100 */
[----:B------:R1:W4:Y:S01]  /*0620*/  SYNCS.EXCH.64 URZ, [UR4+0x8], UR8 ;  /* 0x0000080804ff75b2 */ /* 0x0003220008000100 */
[----:B------:R1:W1:Y:S01]  /*0630*/  SYNCS.EXCH.64 URZ, [UR4+0x28], UR6 ;  /* 0x0000280604ff75b2 */ /* 0x0002620008000100 */
[----:B------:R1:W1:Y:S01]  /*0640*/  SYNCS.EXCH.64 URZ, [UR4+0x10], UR8 ;  /* 0x0000100804ff75b2 */ /* 0x0002620008000100 */
[----:B------:R1:W1:Y:S01]  /*0650*/  SYNCS.EXCH.64 URZ, [UR4+0x30], UR6 ;  /* 0x0000300604ff75b2 */ /* 0x0002620008000100 */
[----:B------:R1:W1:Y:S01]  /*0660*/  SYNCS.EXCH.64 URZ, [UR4+0x18], UR8 ;  /* 0x0000180804ff75b2 */ /* 0x0002620008000100 */
[----:B------:R1:W1:Y:S01]  /*0670*/  SYNCS.EXCH.64 URZ, [UR4+0x38], UR6 ;  /* 0x0000380604ff75b2 */ /* 0x0002620008000100 */
[----:B------:R-:W-:Y:S01]  /*0680*/  NOP ;  /* 0x0000000000007918 */ /* 0x000fe20000000000 */
.L_x_9:
[----:B------:R-:W2:Y:S01]  /*0690*/  SHFL.IDX PT, R2, R80, RZ, 0x1f ;  /* 0x00001fff50027589 */ /* 0x000ea200000e0000 */
[----:B------:R-:W-:Y:S01]  /*06a0*/  NOP ;  /* 0x0000000000007918 */ /* 0x000fe20000000000 */
[----:B--2---:R-:W-:-:S13]  /*06b0*/  ISETP.NE.AND P0, PT, R2, 0x1, PT ;  /* 0x000000010200780c */ /* 0x004fda0003f05270 */
[----:B------:R-:W-:Y:S05]  /*06c0*/  @P0 BRA `(.L_x_10) ;  /* 0x0000000000400947 */ /* 0x000fea0003800000 */
[----:B-1----:R-:W1:Y:S01]  /*06d0*/  S2UR UR4, SR_CgaCtaId ;  /* 0x00000000000479c3 */ /* 0x002e620000008800 */
        /* <DEDUP_REMOVED lines=12> */
[----:B-1----:R2:W1:Y:S01]  /*07a0*/  SYNCS.EXCH.64 URZ, [UR4+0x40], UR8 ;  /* 0x0000400804ff75b2 */ /* 0x0024620008000100 */
[----:B------:R2:W1:Y:S02]  /*07b0*/  SYNCS.EXCH.64 URZ, [UR4+0x48], UR6 ;  /* 0x0000480604ff75b2 */ /* 0x0004640008000100 */
[----:B--2---:R-:W-:Y:S01]  /*07c0*/  NOP ;  /* 0x0000000000007918 */ /* 0x004fe20000000000 */
.L_x_10:
[----:B------:R-:W2:Y:S01]  /*07d0*/  SHFL.IDX PT, R2, R80, RZ, 0x1f ;  /* 0x00001fff50027589 */ /* 0x000ea200000e0000 */
[----:B------:R-:W-:Y:S01]  /*07e0*/  NOP ;  /* 0x0000000000007918 */ /* 0x000fe20000000000 */
[----:B--2---:R-:W-:-:S13]  /*07f0*/  ISETP.NE.AND P0, PT, R2, 0x3, PT ;  /* 0x000000030200780c */ /* 0x004fda0003f05270 */
[----:B------:R-:W-:Y:S05]  /*0800*/  @P0 BRA `(.L_x_11) ;  /* 0x0000000000300947 */ /* 0x000fea0003800000 */
[----:B-1----:R-:W1:Y:S01]  /*0810*/  S2UR UR6, SR_CgaCtaId ;  /* 0x00000000000679c3 */ /* 0x002e620000008800 */
[----:B------:R-:W-:Y:S01]  /*0820*/  UMOV UR4, 0x400 ;  /* 0x0000040000047882 */ /* 0x000fe20000000000 */
[----:B------:R-:W-:Y:S01]  /*0830*/  UMOV UR5, 0x20 ;  /* 0x0000002000057882 */ /* 0x000fe20000000000 */
[----:B------:R-:W-:Y:S01]  /*0840*/  ELECT P0, URZ, PT ;  /* 0x0000000000ff782f */ /* 0x000fe20003800000 */
[----:B-1----:R-:W-:Y:S02]  /*0850*/  ULEA UR6, UR6, UR4, 0x18 ;  /* 0x0000000406067291 */ /* 0x002fe4000f8ec0ff */
[----:B------:R-:W-:-:S04]  /*0860*/  UIADD3 UR4, UPT, UPT, -UR5, 0x100000, URZ ;  /* 0x0010000005047890 */ /* 0x000fc8000fffe1ff */
[----:B------:R-:W-:Y:S02]  /*0870*/  USHF.L.U32 UR5, UR4, 0xb, URZ ;  /* 0x0000000b04057899 */ /* 0x000fe400080006ff */
[----:B------:R-:W-:Y:S01]  /*0880*/  USHF.L.U32 UR4, UR4, 0x1, URZ ;  /* 0x0000000104047899 */ /* 0x000fe200080006ff */
[----:B------:R-:W1:Y:S11]  /*0890*/  FENCE.VIEW.ASYNC.S ;  /* 0x00000000000073c6 */ /* 0x000e760000000000 */
[----:B-1----:R2:W1:Y:S01]  /*08a0*/  SYNCS.EXCH.64 URZ, [UR6+0x50], UR4 ;  /* 0x0000500406ff75b2 */ /* 0x0024620008000100 */
[----:B------:R2:W1:Y:S02]  /*08b0*/  SYNCS.EXCH.64 URZ, [UR6+0x58], UR4 ;  /* 0x0000580406ff75b2 */ /* 0x0004640008000100 */
[----:B--2---:R-:W-:Y:S01]  /*08c0*/  NOP ;  /* 0x0000000000007918 */ /* 0x004fe20000000000 */
.L_x_11:
[----:B------:R-:W2:Y:S01]  /*08d0*/  SHFL.IDX PT, R2, R80, RZ, 0x1f ;  /* 0x00001fff50027589 */ /* 0x000ea200000e0000 */
[----:B------:R-:W-:Y:S01]  /*08e0*/  NOP ;  /* 0x0000000000007918 */ /* 0x000fe20000000000 */
[----:B--2---:R-:W-:-:S13]  /*08f0*/  ISETP.NE.AND P0, PT, R2, 0x4, PT ;  /* 0x000000040200780c */ /* 0x004fda0003f05270 */
[----:B------:R-:W-:Y:S05]  /*0900*/  @P0 BRA `(.L_x_12) ;  /* 0x00000000004c0947 */ /* 0x000fea0003800000 */
[----:B-1----:R-:W1:Y:S01]  /*0910*/  S2UR UR6, SR_CgaCtaId ;  /* 0x00000000000679c3 */ /* 0x002e620000008800 */
[----:B------:R-:W-:Y:S01]  /*0920*/  UMOV UR4, 0x1e0 ;  /* 0x000001e000047882 */ /* 0x000fe20000000000 */
[----:B------:R-:W-:Y:S01]  /*0930*/  UMOV UR5, 0x400 ;  /* 0x0000040000057882 */ /* 0x000fe20000000000 */
[----:B------:R-:W-:Y:S01]  /*0940*/  USEL UR4, UR4, 0x1a0, UP3 ;  /* 0x000001a004047887 */ /* 0x000fe20009800000 */
[----:B------:R-:W-:Y:S01]  /*0950*/  UMOV UR8, 0x1 ;  /* 0x0000000100087882 */ /* 0x000fe20000000000 */
[----:B------:R-:W-:Y:S01]  /*0960*/  ELECT P0, URZ, PT ;  /* 0x0000000000ff782f */ /* 0x000fe20003800000 */
[----:B------:R-:W-:-:S04]  /*0970*/  UIADD3 UR8, UPT, UPT, -UR8, 0x100000, URZ ;  /* 0x0010000008087890 */ /* 0x000fc8000fffe1ff */
[----:B------:R-:W-:Y:S02]  /*0980*/  USHF.L.U32 UR9, UR8, 0xb, URZ ;  /* 0x0000000b08097899 */ /* 0x000fe400080006ff */
[----:B------:R-:W-:Y:S02]  /*0990*/  USHF.L.U32 UR8, UR8, 0x1, URZ ;  /* 0x0000000108087899 */ /* 0x000fe400080006ff */
[----:B-1----:R-:W-:Y:S02]  /*09a0*/  ULEA UR6, UR6, UR5, 0x18 ;  /* 0x0000000506067291 */ /* 0x002fe4000f8ec0ff */
[----:B------:R-:W-:-:S04]  /*09b0*/  UIADD3 UR4, UPT, UPT, -UR4, 0x100000, URZ ;  /* 0x0010000004047890 */ /* 0x000fc8000fffe1ff */
[----:B------:R-:W-:Y:S02]  /*09c0*/  USHF.L.U32 UR5, UR4, 0xb, URZ ;  /* 0x0000000b04057899 */ /* 0x000fe400080006ff */
[----:B------:R-:W-:Y:S01]  /*09d0*/  USHF.L.U32 UR4, UR4, 0x1, URZ ;  /* 0x0000000104047899 */ /* 0x000fe200080006ff */
[----:B------:R-:W1:Y:S03]  /*09e0*/  FENCE.VIEW.ASYNC.S ;  /* 0x00000000000073c6 */ /* 0x000e660000000000 */
[----:B-1----:R2:W1:Y:S08]  /*09f0*/  SYNCS.EXCH.64 URZ, [UR6+0x60], UR8 ;  /* 0x0000600806ff75b2 */ /* 0x0024700008000100 */
[----:B------:R2:W1:Y:S01]  /*0a00*/  SYNCS.EXCH.64 URZ, [UR6+0x70], UR4 ;  /* 0x0000700406ff75b2 */ /* 0x0004620008000100 */
[----:B------:R2:W1:Y:S01]  /*0a10*/  SYNCS.EXCH.64 URZ, [UR6+0x68], UR8 ;  /* 0x0000680806ff75b2 */ /* 0x0004620008000100 */
[----:B------:R2:W1:Y:S02]  /*0a20*/  SYNCS.EXCH.64 URZ, [UR6+0x78], UR4 ;  /* 0x0000780406ff75b2 */ /* 0x0004640008000100 */
[----:B--2---:R-:W-:Y:S01]  /*0a30*/  NOP ;  /* 0x0000000000007918 */ /* 0x004fe20000000000 */
.L_x_12:
        /* <DEDUP_REMOVED lines=18> */
[----:B------:R2:W1:Y:S01]  /*0b60*/  SYNCS.EXCH.64 URZ, [UR4+0xa0], UR6 ;  /* 0x0000a00604ff75b2 */ /* 0x0004620008000100 */
[----:B------:R2:W1:Y:S01]  /*0b70*/  SYNCS.EXCH.64 URZ, [UR4+0x88], UR8 ;  /* 0x0000880804ff75b2 */ /* 0x0004620008000100 */
[----:B------:R2:W1:Y:S01]  /*0b80*/  SYNCS.EXCH.64 URZ, [UR4+0xa8], UR6 ;  /* 0x0000a80604ff75b2 */ /* 0x0004620008000100 */
[----:B------:R2:W1:Y:S01]  /*0b90*/  SYNCS.EXCH.64 URZ, [UR4+0x90], UR8 ;  /* 0x0000900804ff75b2 */ /* 0x0004620008000100 */
[----:B------:R2:W1:Y:S01]  /*0ba0*/  SYNCS.EXCH.64 URZ, [UR4+0xb0], UR6 ;  /* 0x0000b00604ff75b2 */ /* 0x0004620008000100 */
[----:B------:R2:W1:Y:S01]  /*0bb0*/  SYNCS.EXCH.64 URZ, [UR4+0x98], UR8 ;  /* 0x0000980804ff75b2 */ /* 0x0004620008000100 */
[----:B------:R2:W1:Y:S02]  /*0bc0*/  SYNCS.EXCH.64 URZ, [UR4+0xb8], UR6 ;  /* 0x0000b80604ff75b2 */ /* 0x0004640008000100 */
[----:B--2---:R-:W-:Y:S01]  /*0bd0*/  NOP ;  /* 0x0000000000007918 */ /* 0x004fe20000000000 */
.L_x_13:
[----:B------:R-:W2:Y:S01]  /*0be0*/  SHFL.IDX PT, R2, R80, RZ, 0x1f ;  /* 0x00001fff50027589 */ /* 0x000ea200000e0000 */
[----:B------:R-:W1:Y:S01]  /*0bf0*/  S2UR UR48, SR_CgaCtaId ;  /* 0x00000000003079c3 */ /* 0x000e620000008800 */
[----:B------:R-:W-:Y:S01]  /*0c00*/  NOP ;  /* 0x0000000000007918 */ /* 0x000fe20000000000 */
[----:B--2---:R-:W-:-:S13]  /*0c10*/  ISETP.NE.AND P0, PT, R2, 0x3, PT ;  /* 0x000000030200780c */ /* 0x004fda0003f05270 */
[----:B-1----:R-:W-:Y:S05]  /*0c20*/  @P0 BRA `(.L_x_14) ;  /* 0x0000000000340947 */ /* 0x002fea0003800000 */
[----:B------:R-:W-:Y:S01]  /*0c30*/  UMOV UR4, 0x400 ;  /* 0x0000040000047882 */ /* 0x000fe20000000000 */
[----:B------:R-:W-:Y:S01]  /*0c40*/  UMOV UR6, 0x20 ;  /* 0x0000002000067882 */ /* 0x000fe20000000000 */
[----:B------:R-:W-:Y:S02]  /*0c50*/  ULEA UR4, UR48, UR4, 0x18 ;  /* 0x0000000430047291 */ /* 0x000fe4000f8ec0ff */
[----:B------:R-:W-:-:S04]  /*0c60*/  UIADD3 UR6, UPT, UPT, -UR6, 0x100000, URZ ;  /* 0x0010000006067890 */ /* 0x000fc8000fffe1ff */
[----:B------:R-:W-:Y:S02]  /*0c70*/  USHF.L.U32 UR7, UR6, 0xb, URZ ;  /* 0x0000000b06077899 */ /* 0x000fe400080006ff */
[----:B------:R-:W-:Y:S01]  /*0c80*/  USHF.L.U32 UR6, UR6, 0x1, URZ ;  /* 0x0000000106067899 */ /* 0x000fe200080006ff */
[----:B------:R-:W-:Y:S01]  /*0c90*/  ELECT P0, URZ, PT ;  /* 0x0000000000ff782f */ /* 0x000fe20003800000 */
[----:B------:R-:W1:Y:S10]  /*0ca0*/  FENCE.VIEW.ASYNC.S ;  /* 0x00000000000073c6 */ /* 0x000e740000000000 */
[----:B-1----:R1:W2:Y:S01]  /*0cb0*/  SYNCS.EXCH.64 URZ, [UR4+0xc0], UR6 ;  /* 0x0000c00604ff75b2 */ /* 0x0022a20008000100 */
[----:B------:R1:W1:Y:S01]  /*0cc0*/  SYNCS.EXCH.64 URZ, [UR4+0xd0], UR6 ;  /* 0x0000d00604ff75b2 */ /* 0x0002620008000100 */
[----:B------:R1:W1:Y:S01]  /*0cd0*/  SYNCS.EXCH.64 URZ, [UR4+0xc8], UR6 ;  /* 0x0000c80604ff75b2 */ /* 0x0002620008000100 */
[----:B------:R1:W1:Y:S01]  /*0ce0*/  SYNCS.EXCH.64 URZ, [UR4+0xd8], UR6 ;  /* 0x0000d80604ff75b2 */ /* 0x0002620008000100 */
[----:B------:R-:W-:Y:S01]  /*0cf0*/  NOP ;  /* 0x0000000000007918 */ /* 0x000fe20000000000 */
.L_x_14:
[----:B-1----:R-:W1:Y:S01]  /*0d00*/  LDCU UR4, c[0x0][0x36c] ;  /* 0x00006d80ff0477ac */ /* 0x002e620008000800 */
[----:B------:R-:W-:Y:S01]  /*0d10*/  ISETP.NE.OR P3, PT, R0, 0x2, !P3 ;  /* 0x000000020000780c */ /* 0x000fe20005f65670 */
[----:B------:R-:W-:Y:S01]  /*0d20*/  NOP ;  /* 0x0000000000007918 */ /* 0x000fe20000000000 */
[----:B------:R-:W-:Y:S01]  /*0d30*/  LOP3.LUT R0, R76, 0x1f, RZ, 0xc0, !PT ;  /* 0x0000001f4c007812 */ /* 0x000fe200078ec0ff */
[----:B------:R-:W-:Y:S02]  /*0d40*/  UISETP.NE.AND UP4, UPT, UR22, URZ, UPT ;  /* 0x000000ff1600728c */ /* 0x000fe4000bf85270 */
[----:B-1----:R-:W-:-:S09]  /*0d50*/  UISETP.EQ.U32.AND UP5, UPT, UR4, 0x1, UPT ;  /* 0x000000010400788c */ /* 0x002fd2000bfa2070 */
[----:B------:R-:W-:Y:S05]  /*0d60*/  BRA.U !UP5, `(.L_x_15) ;  /* 0x000000010d087547 */ /* 0x000fea000b800000 */
[----:B--234-:R-:W-:Y:S01]  /*0d70*/  UCGABAR_ARV ;  /* 0x00000000000079c7 */ /* 0x01cfe20008000000 */
[----:B------:R-:W-:Y:S05]  /*0d80*/  BRA `(.L_x_16) ;  /* 0x0000000000047947 */ /* 0x000fea0003800000 */
.L_x_15:
[----:B--234-:R-:W-:Y:S01]  /*0d90*/  NOP ;  /* 0x0000000000007918 */ /* 0x01cfe20000000000 */
.L_x_16:
[----:B------:R-:W1:Y:S01]  /*0da0*/  S2UR UR7, SR_CTAID.X ;  /* 0x00000000000779c3 */ /* 0x000e620000002500 */
[----:B------:R-:W-:-:S05]  /*0db0*/  CS2R.32 R3, SR_CgaSize ;  /* 0x0000000000037805 */ /* 0x000fca0000008a00 */
[----:B------:R-:W-:-:S05]  /*0dc0*/  IMAD R3, R3, -0xa0, RZ ;  /* 0xffffff6003037824 */ /* 0x000fca00078e02ff */
[----:B------:R-:W-:-:S14]  /*0dd0*/  R2UR UR5, R3 ;  /* 0x00000000030572ca */ /* 0x000fdc00000e0000 */
[----:B------:R-:W2:Y:S01]  /*0de0*/  LDCU UR5, c[0x0][UR5+0x2b0] ;  /* 0x00005600050577ac */ /* 0x000ea20008000800 */
[----:B------:R-:W-:-:S05]  /*0df0*/  CS2R.32 R3, SR_CgaSize ;  /* 0x0000000000037805 */ /* 0x000fca0000008a00 */
[----:B------:R-:W-:-:S05]  /*0e00*/  IMAD R3, R3, -0xa0, RZ ;  /* 0xffffff6003037824 */ /* 0x000fca00078e02ff */
[----:B------:R-:W-:-:S14]  /*0e10*/  R2UR UR4, R3 ;  /* 0x00000000030472ca */ /* 0x000fdc00000e0000 */
[----:B------:R-:W3:Y:S01]  /*0e20*/  LDCU UR4, c[0x0][UR4+0x2b4] ;  /* 0x00005680040477ac */ /* 0x000ee20008000800 */
[----:B------:R-:W4:Y:S01]  /*0e30*/  S2UR UR8, SR_CTAID.Y ;  /* 0x00000000000879c3 */ /* 0x000f220000002600 */
[----:B------:R-:W3:Y:S01]  /*0e40*/  LDCU UR23, c[0x0][0xb24] ;  /* 0x00016480ff1777ac */ /* 0x000ee20008000800 */
[----:B------:R-:W-:-:S05]  /*0e50*/  CS2R.32 R3, SR_CgaSize ;  /* 0x0000000000037805 */ /* 0x000fca0000008a00 */
[----:B------:R-:W-:-:S05]  /*0e60*/  IMAD R3, R3, -0xa0, RZ ;  /* 0xffffff6003037824 */ /* 0x000fca00078e02ff */
[----:B------:R-:W-:-:S14]  /*0e70*/  R2UR UR60, R3 ;  /* 0x00000000033c72ca */ /* 0x000fdc00000e0000 */
[----:B------:R-:W3:Y:S01]  /*0e80*/  LDCU UR60, c[0x0][UR60+0x2a0] ;  /* 0x000054003c3c77ac */ /* 0x000ee20008000800 */
[----:B------:R-:W1:Y:S01]  /*0e90*/  S2UR UR36, SR_CTAID.Z ;  /* 0x00000000002479c3 */ /* 0x000e620000002700 */
[----:B------:R-:W-:-:S05]  /*0ea0*/  CS2R.32 R3, SR_CgaSize ;  /* 0x0000000000037805 */ /* 0x000fca0000008a00 */
[----:B------:R-:W-:-:S05]  /*0eb0*/  IMAD R3, R3, -0xa0, RZ ;  /* 0xffffff6003037824 */ /* 0x000fca00078e02ff */
[----:B------:R-:W-:-:S14]  /*0ec0*/  R2UR UR57, R3 ;  /* 0x00000000033972ca */ /* 0x000fdc00000e0000 */
[----:B------:R-:W3:Y:S01]  /*0ed0*/  LDCU UR57, c[0x0][UR57+0x2a4] ;  /* 0x00005480393977ac */ /* 0x000ee20008000800 */
[----:B------:R-:W3:Y:S01]  /*0ee0*/  LDCU UR40, c[0x0][0xb24] ;  /* 0x00016480ff2877ac */ /* 0x000ee20008000800 */
[----:B-1----:R-:W-:Y:S01]  /*0ef0*/  I2FP.F32.U32 R3, UR7 ;  /* 0x0000000700037c45 */ /* 0x002fe20008201000 */
[----:B------:R-:W1:Y:S04]  /*0f00*/  LDCU UR26, c[0x0][0xb30] ;  /* 0x00016600ff1a77ac */ /* 0x000e680008000800 */
[----:B--2---:R-:W-:Y:S01]  /*0f10*/  FMUL R3, R3, UR5 ;  /* 0x0000000503037c20 */ /* 0x004fe20008400000 */
[----:B------:R-:W-:Y:S01]  /*0f20*/  USHF.L.U32 UR24, UR48, 0xb, URZ ;  /* 0x0000000b30187899 */ /* 0x000fe200080006ff */
[----:B----4-:R-:W-:Y:S01]  /*0f30*/  I2FP.F32.U32 R2, UR8 ;  /* 0x0000000800027c45 */ /* 0x010fe20008201000 */
[----:B---3--:R-:W-:-:S03]  /*0f40*/  UISETP.GE.AND UP2, UPT, UR23, 0x1, UPT ;  /* 0x000000011700788c */ /* 0x008fc6000bf46270 */
[----:B------:R-:W2:Y:S01]  /*0f50*/  F2I.U32.TRUNC.NTZ R3, R3 ;  /* 0x0000000300037305 */ /* 0x000ea2000020f000 */
[----:B------:R-:W-:Y:S01]  /*0f60*/  UMOV UR46, UR7 ;  /* 0x00000007002e7c82 */ /* 0x000fe20008000000 */
[----:B------:R-:W-:Y:S01]  /*0f70*/  FMUL R2, R2, UR4 ;  /* 0x0000000402027c20 */ /* 0x000fe20008400000 */
[----:B------:R-:W-:-:S05]  /*0f80*/  UMOV UR45, UR8 ;  /* 0x00000008002d7c82 */ /* 0x000fca0008000000 */
[----:B------:R-:W3:Y:S01]  /*0f90*/  F2I.U32.TRUNC.NTZ R2, R2 ;  /* 0x0000000200027305 */ /* 0x000ee2000020f000 */
[----:B--2---:R-:W-:Y:S02]  /*0fa0*/  R2UR UR4, R3 ;  /* 0x00000000030472ca */ /* 0x004fe400000e0000 */
[----:B---3--:R-:W-:Y:S02]  /*0fb0*/  R2UR UR6, R2 ;  /* 0x00000000020672ca */ /* 0x008fe400000e0000 */
[----:B------:R-:W-:-:S09]  /*0fc0*/  PRMT R2, RZ, 0x7610, R2 ;  /* 0x00007610ff027816 */ /* 0x000fd20000000002 */
[----:B------:R-:W-:-:S04]  /*0fd0*/  UIADD3 UR5, UPT, UPT, -UR4, URZ, URZ ;  /* 0x000000ff04057290 */ /* 0x000fc8000fffe1ff */
[----:B------:R-:W-:Y:S02]  /*0fe0*/  UIMAD UR60, UR60, UR5, UR7 ;  /* 0x000000053c3c72a4 */ /* 0x000fe4000f8e0207 */
[----:B------:R-:W-:-:S04]  /*0ff0*/  UIADD3 UR4, UPT, UPT, -UR6, URZ, URZ ;  /* 0x000000ff06047290 */ /* 0x000fc8000fffe1ff */
[----:B------:R-:W-:Y:S01]  /*1000*/  UIMAD UR57, UR57, UR4, UR8 ;  /* 0x00000004393972a4 */ /* 0x000fe2000f8e0208 */
[----:B-1----:R-:W-:Y:S11]  /*1010*/  BRA.U UP4, `(.L_x_17) ;  /* 0x0000000104247547 */ /* 0x002ff6000b800000 */
[----:B------:R-:W-:Y:S02]  /*1020*/  UISETP.NE.AND UP0, UPT, UR57, URZ, UPT ;  /* 0x000000ff3900728c */ /* 0x000fe4000bf05270 */
[----:B------:R-:W-:Y:S02]  /*1030*/  UISETP.NE.AND UP1, UPT, UR57, 0x1, UPT ;  /* 0x000000013900788c */ /* 0x000fe4000bf25270 */
[----:B------:R-:W-:Y:S02]  /*1040*/  UISETP.EQ.OR UP0, UPT, UR60, URZ, !UP0 ;  /* 0x000000ff3c00728c */ /* 0x000fe4000c702670 */
[----:B------:R-:W-:Y:S02]  /*1050*/  USEL UR4, URZ, 0x2, UP1 ;  /* 0x00000002ff047887 */ /* 0x000fe40008800000 */
[----:B------:R-:W-:Y:S02]  /*1060*/  USEL UR5, URZ, 0x1, !UP0 ;  /* 0x00000001ff057887 */ /* 0x000fe4000c000000 */
[----:B------:R-:W-:-:S04]  /*1070*/  UISETP.NE.AND UP0, UPT, UR60, URZ, UPT ;  /* 0x000000ff3c00728c */ /* 0x000fc8000bf05270 */
[----:B------:R-:W-:-:S04]  /*1080*/  USEL UR4, UR4, 0x2, UP0 ;  /* 0x0000000204047887 */ /* 0x000fc80008000000 */
[----:B------:R-:W-:-:S06]  /*1090*/  UIADD3 UR4, UPT, UPT, UR5, UR4, URZ ;  /* 0x0000000405047290 */ /* 0x000fcc000fffe0ff */
[----:B------:R-:W-:Y:S02]  /*10a0*/  MOV R2, UR4 ;  /* 0x0000000400027c02 */ /* 0x000fe40008000f00 */
.L_x_17:
[----:B------:R-:W-:Y:S05]  /*10b0*/  BRA.U !UP2, `(.L_x_18) ;  /* 0x000000010ad47547 */ /* 0x000fea000b800000 */
[----:B------:R-:W1:Y:S01]  /*10c0*/  LDCU.128 UR12, c[0x0][0xb10] ;  /* 0x00016200ff0c77ac */ /* 0x000e620008000c00 */
[----:B------:R-:W2:Y:S01]  /*10d0*/  LDCU UR6, c[0x0][0x370] ;  /* 0x00006e00ff0677ac */ /* 0x000ea20008000800 */
[----:B------:R-:W3:Y:S01]  /*10e0*/  LDCU UR5, c[0x0][0x374] ;  /* 0x00006e80ff0577ac */ /* 0x000ee20008000800 */
[----:B------:R-:W4:Y:S01]  /*10f0*/  LDCU UR25, c[0x0][0xb0c] ;  /* 0x00016180ff1977ac */ /* 0x000f220008000800 */
[----:B------:R-:W4:Y:S01]  /*1100*/  LDCU UR4, c[0x0][0xb20] ;  /* 0x00016400ff0477ac */ /* 0x000f220008000800 */
[----:B------:R-:W4:Y:S01]  /*1110*/  LDCU.64 UR8, c[0x0][0xb28] ;  /* 0x00016500ff0877ac */ /* 0x000f220008000a00 */
[----:B-1----:R-:W-:Y:S02]  /*1120*/  UISETP.NE.AND UP0, UPT, UR14, 0x1, UPT ;  /* 0x000000010e00788c */ /* 0x002fe4000bf05270 */
[----:B---3--:R-:W-:Y:S02]  /*1130*/  UIMAD.WIDE.U32 UR10, UR5, UR15, URZ ;  /* 0x0000000f050a72a5 */ /* 0x008fe4000f8e00ff */
[----:B--2---:R-:W-:-:S02]  /*1140*/  UIMAD.WIDE.U32 UR18, UR6, UR12, URZ ;  /* 0x0000000c061272a5 */ /* 0x004fc4000f8e00ff */
[----:B----4-:R-:W-:Y:S02]  /*1150*/  UISETP.NE.AND UP1, UPT, UR25, 0x1, UPT ;  /* 0x000000011900788c */ /* 0x010fe4000bf25270 */
[----:B------:R-:W-:Y:S01]  /*1160*/  UISETP.NE.AND UP2, UPT, UR23, 0x1, UPT ;  /* 0x000000011700788c */ /* 0x000fe2000bf45270 */
[----:B------:R-:W-:Y:S02]  /*1170*/  UMOV UR10, UR11 ;  /* 0x0000000b000a7c82 */ /* 0x000fe40008000000 */
[----:B------:R-:W-:Y:S01]  /*1180*/  UMOV UR18, UR19 ;  /* 0x0000001300127c82 */ /* 0x000fe20008000000 */
[----:B------:R-:W-:Y:S02]  /*1190*/  @UP0 USHF.R.U32.HI UR5, URZ, UR4, UR10 ;  /* 0x00000004ff050299 */ /* 0x000fe4000801160a */
[----:B------:R-:W-:Y:S02]  /*11a0*/  UIMAD.WIDE.U32 UR20, UR45, UR15, URZ ;  /* 0x0000000f2d1472a5 */ /* 0x000fe4000f8e00ff */
[----:B------:R-:W-:-:S02]  /*11b0*/  UIMAD.WIDE.U32 UR10, UR5, UR8, URZ ;  /* 0x00000008050a72a5 */ /* 0x000fc4000f8e00ff */
[----:B------:R-:W-:Y:S02]  /*11c0*/  @UP1 USHF.R.U32.HI UR6, URZ, UR13, UR18 ;  /* 0x0000000dff061299 */ /* 0x000fe40008011612 */
[----:B------:R-:W-:Y:S02]  /*11d0*/  UIMAD.WIDE.U32 UR16, UR46, UR12, URZ ;  /* 0x0000000c2e1072a5 */ /* 0x000fe4000f8e00ff */
[----:B------:R-:W-:Y:S01]  /*11e0*/  UIMAD.WIDE.U32 UR18, UR6, UR8, URZ ;  /* 0x00000008061272a5 */ /* 0x000fe2000f8e00ff */
[----:B------:R-:W-:Y:S01]  /*11f0*/  UMOV UR20, UR21 ;  /* 0x0000001500147c82 */ /* 0x000fe20008000000 */
[----:B------:R-:W-:Y:S01]  /*1200*/  UMOV UR10, UR11 ;  /* 0x0000000b000a7c82 */ /* 0x000fe20008000000 */
[----:B------:R-:W-:Y:S02]  /*1210*/  USHF.R.U32.HI UR20, URZ, UR4, UR20 ;  /* 0x00000004ff147299 */ /* 0x000fe40008011614 */
[----:B------:R-:W-:Y:S02]  /*1220*/  @UP2 USHF.R.U32.HI UR5, URZ, UR9, UR10 ;  /* 0x00000009ff052299 */ /* 0x000fe4000801160a */
[----:B------:R-:W-:Y:S01]  /*1230*/  UMOV UR7, UR19 ;  /* 0x0000001300077c82 */ /* 0x000fe20008000000 */
[----:B------:R-:W-:Y:S01]  /*1240*/  UMOV UR16, UR17 ;  /* 0x0000001100107c82 */ /* 0x000fe20008000000 */
[----:B------:R-:W-:-:S02]  /*1250*/  @UP2 USHF.R.U32.HI UR6, URZ, UR9, UR7 ;  /* 0x00000009ff062299 */ /* 0x000fc40008011607 */
[----:B------:R-:W-:Y:S02]  /*1260*/  USHF.R.U32.HI UR13, URZ, UR13, UR16 ;  /* 0x0000000dff0d7299 */ /* 0x000fe40008011610 */
[----:B------:R-:W-:Y:S02]  /*1270*/  USEL UR4, UR45, UR20, !UP0 ;  /* 0x000000142d047287 */ /* 0x000fe4000c000000 */
[----:B------:R-:W-:Y:S02]  /*1280*/  UIMAD UR7, UR5, UR23, URZ ;  /* 0x00000017050772a4 */ /* 0x000fe4000f8e02ff */
[----:B------:R-:W-:Y:S02]  /*1290*/  USEL UR5, UR46, UR13, !UP1 ;  /* 0x0000000d2e057287 */ /* 0x000fe4000c800000 */
[----:B------:R-:W-:Y:S02]  /*12a0*/  UIMAD UR12, UR6, UR23, URZ ;  /* 0x00000017060c72a4 */ /* 0x000fe4000f8e02ff */
[----:B------:R-:W-:-:S02]  /*12b0*/  UISETP.GE.AND UP0, UPT, UR4, UR7, UPT ;  /* 0x000000070400728c */ /* 0x000fc4000bf06270 */
[----:B------:R-:W-:Y:S02]  /*12c0*/  UIMAD.WIDE.U32 UR10, UR4, UR8, URZ ;  /* 0x00000008040a72a5 */ /* 0x000fe4000f8e00ff */
[----:B------:R-:W-:Y:S02]  /*12d0*/  UISETP.GE.OR UP0, UPT, UR5, UR12, UP0 ;  /* 0x0000000c0500728c */ /* 0x000fe40008706670 */
[----:B------:R-:W-:Y:S02]  /*12e0*/  UIMAD.WIDE.U32 UR12, UR5, UR8, URZ ;  /* 0x00000008050c72a5 */ /* 0x000fe4000f8e00ff */
[----:B------:R-:W-:Y:S01]  /*12f0*/  UIADD3 UR10, UPT, UPT, -UR4, URZ, URZ ;  /* 0x000000ff040a7290 */ /* 0x000fe2000fffe1ff */
[----:B------:R-:W-:Y:S01]  /*1300*/  UMOV UR8, UR11 ;  /* 0x0000000b00087c82 */ /* 0x000fe20008000000 */
[----:B------:R-:W-:Y:S02]  /*1310*/  UIADD3 UR11, UPT, UPT, -UR5, URZ, URZ ;  /* 0x000000ff050b7290 */ /* 0x000fe4000fffe1ff */
[----:B------:R-:W-:-:S03]  /*1320*/  USHF.R.U32.HI UR8, URZ, UR9, UR8 ;  /* 0x00000009ff087299 */ /* 0x000fc60008011608 */
[----:B------:R-:W-:Y:S01]  /*1330*/  @!UP0 UMOV UR7, UR13 ;  /* 0x0000000d00078c82 */ /* 0x000fe20008000000 */
[----:B------:R-:W-:Y:S02]  /*1340*/  UIMAD UR45, UR14, UR10, UR45 ;  /* 0x0000000a0e2d72a4 */ /* 0x000fe4000f8e022d */
[----:B------:R-:W-:Y:S02]  /*1350*/  USEL UR8, UR4, UR8, !UP2 ;  /* 0x0000000804087287 */ /* 0x000fe4000d000000 */
[----:B------:R-:W-:Y:S02]  /*1360*/  @!UP0 USHF.R.U32.HI UR7, URZ, UR9, UR7 ;  /* 0x00000009ff078299 */ /* 0x000fe40008011607 */
[----:B------:R-:W-:Y:S02]  /*1370*/  UIADD3 UR9, UPT, UPT, -UR8, URZ, URZ ;  /* 0x000000ff08097290 */ /* 0x000fe4000fffe1ff */
[----:B------:R-:W-:Y:S02]  /*1380*/  @!UP0 USEL UR7, UR5, UR7, !UP2 ;  /* 0x0000000705078287 */ /* 0x000fe4000d000000 */
[----:B------:R-:W-:-:S02]  /*1390*/  UIMAD UR9, UR23, UR9, UR4 ;  /* 0x00000009170972a4 */ /* 0x000fc4000f8e0204 */
[----:B------:R-:W-:Y:S02]  /*13a0*/  @!UP0 UIADD3 UR8, UPT, UPT, UR8, -UR7, URZ ;  /* 0x8000000708088290 */ /* 0x000fe4000fffe0ff */
[----:B------:R-:W-:Y:S02]  /*13b0*/  @!UP0 UIMAD UR6, UR9, UR6, UR7 ;  /* 0x00000006090682a4 */ /* 0x000fe4000f8e0207 */
[----:B------:R-:W-:Y:S02]  /*13c0*/  @!UP0 UIMAD UR4, UR8, UR23, UR5 ;  /* 0x00000017080482a4 */ /* 0x000fe4000f8e0205 */
[----:B------:R-:W-:Y:S02]  /*13d0*/  UIMAD UR46, UR25, UR11, UR46 ;  /* 0x0000000b192e72a4 */ /* 0x000fe4000f8e022e */
[----:B------:R-:W-:Y:S01]  /*13e0*/  UIMAD UR45, UR4, UR14, UR45 ;  /* 0x0000000e042d72a4 */ /* 0x000fe2000f8e022d */
[----:B------:R-:W-:Y:S02]  /*13f0*/  @!UP0 UMOV UR5, UR6 ;  /* 0x0000000600058c82 */ /* 0x000fe40008000000 */
[----:B------:R-:W-:-:S12]  /*1400*/  UIMAD UR46, UR5, UR25, UR46 ;  /* 0x00000019052e72a4 */ /* 0x000fd8000f8e022e */
.L_x_18:
[----:B------:R-:W-:Y:S02]  /*1410*/  UISETP.NE.AND UP1, UPT, UR26, 0x1, UPT ;  /* 0x000000011a00788c */ /* 0x000fe4000bf25270 */
[----:B------:R-:W-:Y:S02]  /*1420*/  UISETP.NE.AND UP0, UPT, UR22, 0x2, UPT ;  /* 0x000000021600788c */ /* 0x000fe4000bf05270 */
[----:B------:R-:W-:-:S05]  /*1430*/  ULOP3.LUT UR21, UR24, 0x800, URZ, 0xc0, !UPT ;  /* 0x0000080018157892 */ /* 0x000fca000f8ec0ff */
[----:B------:R-:W-:Y:S07]  /*1440*/  BRA.U UP1, `(.L_x_19) ;  /* 0x0000000101447547 */ /* 0x000fee000b800000 */
[----:B------:R-:W1:Y:S01]  /*1450*/  LDCU.128 UR8, c[0x0][0xb10] ;  /* 0x00016200ff0877ac */ /* 0x000e620008000c00 */
[----:B------:R-:W2:Y:S01]  /*1460*/  LDCU UR12, c[0x0][0xb0c] ;  /* 0x00016180ff0c77ac */ /* 0x000ea20008000800 */
[----:B------:R-:W3:Y:S01]  /*1470*/  LDCU UR13, c[0x0][0xb20] ;  /* 0x00016400ff0d77ac */ /* 0x000ee20008000800 */
[----:B-1----:R-:W-:Y:S02]  /*1480*/  UIMAD.WIDE.U32 UR6, UR46, UR8, URZ ;  /* 0x000000082e0672a5 */ /* 0x002fe4000f8e00ff */
[----:B------:R-:W-:Y:S02]  /*1490*/  UIMAD.WIDE.U32 UR4, UR45, UR11, URZ ;  /* 0x0000000b2d0472a5 */ /* 0x000fe4000f8e00ff */
[----:B--2---:R-:W-:Y:S02]  /*14a0*/  UISETP.NE.AND UP2, UPT, UR12, 0x1, UPT ;  /* 0x000000010c00788c */ /* 0x004fe4000bf45270 */
[----:B------:R-:W-:Y:S01]  /*14b0*/  UISETP.NE.AND UP1, UPT, UR10, 0x1, UPT ;  /* 0x000000010a00788c */ /* 0x000fe2000bf25270 */
[----:B------:R-:W-:-:S02]  /*14c0*/  UMOV UR6, UR7 ;  /* 0x0000000700067c82 */ /* 0x000fc40008000000 */
[----:B------:R-:W-:Y:S01]  /*14d0*/  UMOV UR4, UR5 ;  /* 0x0000000500047c82 */ /* 0x000fe20008000000 */
[----:B------:R-:W-:Y:S02]  /*14e0*/  USHF.R.U32.HI UR6, URZ, UR9, UR6 ;  /* 0x00000009ff067299 */ /* 0x000fe40008011606 */
[----:B---3--:R-:W-:Y:S02]  /*14f0*/  USHF.R.U32.HI UR4, URZ, UR13, UR4 ;  /* 0x0000000dff047299 */ /* 0x008fe40008011604 */
[----:B------:R-:W-:Y:S02]  /*1500*/  USEL UR5, UR46, UR6, !UP2 ;  /* 0x000000062e057287 */ /* 0x000fe4000d000000 */
[----:B------:R-:W-:-:S04]  /*1510*/  USEL UR4, UR45, UR4, !UP1 ;  /* 0x000000042d047287 */ /* 0x000fc8000c800000 */
[----:B------:R-:W-:Y:S02]  /*1520*/  UIADD3 UR6, UPT, UPT, UR5, -UR4, URZ ;  /* 0x8000000405067290 */ /* 0x000fe4000fffe0ff */
[----:B------:R-:W-:Y:S02]  /*1530*/  UIADD3 UR4, UPT, UPT, -UR5, UR4, URZ ;  /* 0x0000000405047290 */ /* 0x000fe4000fffe1ff */
[----:B------:R-:W-:Y:S02]  /*1540*/  UIMAD UR45, UR6, UR10, UR45 ;  /* 0x0000000a062d72a4 */ /* 0x000fe4000f8e022d */
[----:B------:R-:W-:-:S12]  /*1550*/  UIMAD UR46, UR4, UR12, UR46 ;  /* 0x0000000c042e72a4 */ /* 0x000fd8000f8e022e */
.L_x_19:
[----:B------:R-:W-:Y:S05]  /*1560*/  BRA.U !UP5, `(.L_x_20) ;  /* 0x000000010d0c7547 */ /* 0x000fea000b800000 */
[----:B------:R-:W-:Y:S01]  /*1570*/  UCGABAR_WAIT ;  /* 0x0000000000007dc7 */ /* 0x000fe20008000000 */
[----:B------:R-:W-:Y:S01]  /*1580*/  CCTL.IVALL ;  /* 0x00000000ff00798f */ /* 0x000fe20002000000 */
[----:B------:R-:W-:Y:S05]  /*1590*/  BRA `(.L_x_21) ;  /* 0x0000000000047947 */ /* 0x000fea0003800000 */
.L_x_20:
[----:B------:R-:W-:Y:S06]  /*15a0*/  BAR.SYNC.DEFER_BLOCKING 0x0 ;  /* 0x0000000000007b1d */ /* 0x000fec0000010000 */
.L_x_21:
[----:B------:R-:W-:Y:S05]  /*15b0*/  BRA.U UP0, `(.L_x_22) ;  /* 0x0000001100bc7547 */ /* 0x000fea000b800000 */
[----:B------:R-:W1:Y:S01]  /*15c0*/  LDCU UR6, c[0x0][0x38c] ;  /* 0x00007180ff0677ac */ /* 0x000e620008000800 */
[----:B------:R-:W-:Y:S01]  /*15d0*/  PLOP3.LUT P1, PT, PT, PT, UP3, 0x80, 0x8 ;  /* 0x000000000008781c */ /* 0x000fe20003f2f038 */
[----:B------:R-:W-:Y:S01]  /*15e0*/  IMAD.MOV.U32 R12, RZ, RZ, 0x1 ;  /* 0x00000001ff0c7424 */ /* 0x000fe200078e00ff */
[----:B------:R-:W-:Y:S01]  /*15f0*/  ISETP.EQ.OR P2, PT, R0, RZ, P3 ;  /* 0x000000ff0000720c */ /* 0x000fe20001f42670 */
[----:B------:R-:W-:Y:S01]  /*1600*/  UISETP.NE.AND UP1, UPT, UR22, URZ, UPT ;  /* 0x000000ff1600728c */ /* 0x000fe2000bf25270 */
[----:B------:R-:W-:Y:S02]  /*1610*/  PLOP3.LUT P1, PT, P1, PT, PT, 0x8, 0x80 ;  /* 0x000000000080781c */ /* 0x000fe40000f2e170 */
[----:B------:R-:W-:Y:S01]  /*1620*/  CS2R R10, SRZ ;  /* 0x00000000000a7805 */ /* 0x000fe2000001ff00 */
[----:B------:R-:W-:Y:S01]  /*1630*/  IMAD.MOV.U32 R9, RZ, RZ, RZ ;  /* 0x000000ffff097224 */ /* 0x000fe200078e00ff */
[----:B------:R-:W2:Y:S01]  /*1640*/  LDCU UR39, c[0x0][0x370] ;  /* 0x00006e00ff2777ac */ /* 0x000ea20008000800 */
[----:B------:R-:W-:Y:S01]  /*1650*/  IMAD.MOV.U32 R8, RZ, RZ, 0x1 ;  /* 0x00000001ff087424 */ /* 0x000fe200078e00ff */
[----:B------:R-:W3:Y:S01]  /*1660*/  LDCU.64 UR28, c[0x0][0x348] ;  /* 0x00006900ff1c77ac */ /* 0x000ee20008000a00 */
[----:B------:R-:W-:-:S02]  /*1670*/  USHF.R.U32.HI UR44, URZ, 0x6, UR21 ;  /* 0x00000006ff2c7899 */ /* 0x000fc40008011615 */
[----:B-1----:R-:W-:Y:S02]  /*1680*/  UIADD3 UR5, UPT, UPT, UR6, 0x3f, URZ ;  /* 0x0000003f06057890 */ /* 0x002fe4000fffe0ff */
[----:B------:R-:W-:Y:S02]  /*1690*/  UIADD3 UR47, UPT, UPT, UR6, 0x7e, URZ ;  /* 0x0000007e062f7890 */ /* 0x000fe4000fffe0ff */
[----:B------:R-:W-:Y:S01]  /*16a0*/  USHF.R.S32.HI UR4, URZ, 0x1f, UR5 ;  /* 0x0000001fff047899 */ /* 0x000fe20008011405 */
[----:B------:R-:W1:Y:S03]  /*16b0*/  LDCU UR38, c[0x0][0x374] ;  /* 0x00006e80ff2677ac */ /* 0x000e660008000800 */
[----:B------:R-:W-:Y:S02]  /*16c0*/  ULEA.HI UR4, UR4, UR5, URZ, 0x6 ;  /* 0x0000000504047291 */ /* 0x000fe4000f8f30ff */
[----:B------:R-:W-:-:S02]  /*16d0*/  USEL UR25, UR34, 0x2, UP1 ;  /* 0x0000000222197887 */ /* 0x000fc40008800000 */
[----:B------:R-:W-:Y:S02]  /*16e0*/  USHF.R.S32.HI UR42, URZ, 0x6, UR4 ;  /* 0x00000006ff2a7899 */ /* 0x000fe40008011404 */
[----:B------:R-:W-:Y:S02]  /*16f0*/  UIADD3 UR4, UPT, UPT, UR6, -0x1, URZ ;  /* 0xffffffff06047890 */ /* 0x000fe4000fffe0ff */
[----:B------:R-:W-:Y:S02]  /*1700*/  UISETP.LT.U32.AND UP0, UPT, UR42, 0x4, UPT ;  /* 0x000000042a00788c */ /* 0x000fe4000bf01070 */
[----:B------:R-:W-:Y:S02]  /*1710*/  UISETP.GE.U32.AND UP2, UPT, UR4, -0x7f, UPT ;  /* 0xffffff810400788c */ /* 0x000fe4000bf46070 */
[----:B------:R-:W-:Y:S01]  /*1720*/  USEL UR41, UR42, 0x4, UP0 ;  /* 0x000000042a297887 */ /* 0x000fe20008000000 */
[----:B------:R-:W-:-:S03]  /*1730*/  UMOV UR5, URZ ;  /* 0x000000ff00057c82 */ /* 0x000fc60008000000 */
[----:B------:R-:W-:Y:S02]  /*1740*/  UIADD3 UR24, UPT, UPT, UR41, -0x1, URZ ;  /* 0xffffffff29187890 */ /* 0x000fe4000fffe0ff */
[----:B------:R-:W-:-:S03]  /*1750*/  UIADD3 UR43, UPT, UPT, UR42, -UR41, URZ ;  /* 0x800000292a2b7290 */ /* 0x000fc6000fffe0ff */
[----:B------:R-:W-:-:S04]  /*1760*/  @UP2 UIADD3 UR24, UPT, UPT, UR41, URZ, URZ ;  /* 0x000000ff29182290 */ /* 0x000fc8000fffe0ff */
[----:B-123--:R-:W-:-:S12]  /*1770*/  UIADD3 UR24, UPT, UPT, UR24, 0x1, URZ ;  /* 0x0000000118187890 */ /* 0x00efd8000fffe0ff */
.L_x_42:
[----:B------:R-:W-:Y:S01]  /*1780*/  UISETP.NE.AND UP0, UPT, UR48, URZ, UPT ;  /* 0x000000ff3000728c */ /* 0x000fe2000bf05270 */
[----:B------:R-:W1:Y:S08]  /*1790*/  S2UR UR48, SR_CgaCtaId ;  /* 0x00000000003079c3 */ /* 0x000e700000008800 */
[----:B------:R-:W-:Y:S05]  /*17a0*/  BRA.U UP0, `(.L_x_23) ;  /* 0x0000000100347547 */ /* 0x000fea000b800000 */
[----:B------:R-:W2:Y:S01]  /*17b0*/  S2R R0, SR_CgaCtaId ;  /* 0x0000000000007919 */ /* 0x000ea20000008800 */
[----:B------:R-:W-:-:S04]  /*17c0*/  MOV R2, 0x400 ;  /* 0x0000040000027802 */ /* 0x000fc80000000f00 */
[----:B--2---:R-:W-:Y:S02]  /*17d0*/  LEA R0, R0, R2, 0x18 ;  /* 0x0000000200007211 */ /* 0x004fe400078ec0ff */
[----:B------:R-:W-:-:S03]  /*17e0*/  SHF.L.U32 R2, R8, 0x1f, RZ ;  /* 0x0000001f08027819 */ /* 0x000fc600000006ff */
[----:B------:R-:W-:-:S04]  /*17f0*/  IMAD R0, R9, 0x8, R0 ;  /* 0x0000000809007824 */ /* 0x000fc800078e0200 */
[----:B------:R-:W2:Y:S02]  /*1800*/  SYNCS.PHASECHK.TRANS64.TRYWAIT P0, [R0+URZ+0xd0], R2 ;  /* 0x0000d002000075a7 */ /* 0x000ea400080011ff */
[----:B--2---:R-:W-:Y:S05]  /*1810*/  @!P0 BRA `(.L_x_24) ;  /* 0x0000004c00b08947 */ /* 0x004fea0003800000 */
.L_x_102:
[----:B------:R-:W-:Y:S01]  /*1820*/  VIADD R9, R9, 0x1 ;  /* 0x0000000109097836 */ /* 0x000fe20000000000 */
[----:B------:R2:W-:Y:S04]  /*1830*/  SYNCS.ARRIVE.TRANS64.A1T0 RZ, [R0+URZ+0xc0], RZ ;  /* 0x0000c0ff00ff79a7 */ /* 0x0005e800081000ff */
[----:B------:R-:W-:-:S04]  /*1840*/  ISETP.NE.AND P0, PT, R9, 0x2, PT ;  /* 0x000000020900780c */ /* 0x000fc80003f05270 */
[----:B------:R-:W-:Y:S02]  /*1850*/  SEL R9, R9, RZ, P0 ;  /* 0x000000ff09097207 */ /* 0x000fe40000000000 */
[----:B--2---:R-:W-:-:S04]  /*1860*/  SEL R0, RZ, 0x1, P0 ;  /* 0x00000001ff007807 */ /* 0x004fc80000000000 */
[----:B------:R-:W-:-:S07]  /*1870*/  LOP3.LUT R8, R8, R0, RZ, 0x3c, !PT ;  /* 0x0000000008087212 */ /* 0x000fce00078e3cff */
.L_x_23:
[----:B------:R-:W-:Y:S01]  /*1880*/  UMOV UR6, 0x400 ;  /* 0x0000040000067882 */ /* 0x000fe20000000000 */
[----:B------:R-:W-:Y:S01]  /*1890*/  SHF.L.U32 R0, R12, 0x1f, RZ ;  /* 0x0000001f0c007819 */ /* 0x000fe200000006ff */
[----:B-1----:R-:W-:Y:S02]  /*18a0*/  ULEA UR6, UR48, UR6, 0x18 ;  /* 0x0000000630067291 */ /* 0x002fe4000f8ec0ff */
[----:B------:R-:W-:Y:S02]  /*18b0*/  UISETP.GE.U32.AND UP0, UPT, UR47, 0x7f, UPT ;  /* 0x0000007f2f00788c */ /* 0x000fe4000bf06070 */
[----:B------:R-:W-:Y:S02]  /*18c0*/  ULEA UR4, UR5, UR6, 0x3 ;  /* 0x0000000605047291 */ /* 0x000fe4000f8e18ff */
[----:B------:R-:W-:Y:S02]  /*18d0*/  USHF.L.U32 UR11, UR45, 0x6, URZ ;  /* 0x000000062d0b7899 */ /* 0x000fe400080006ff */
[----:B------:R-:W-:Y:S01]  /*18e0*/  ULEA UR35, UR46, UR44, 0x6 ;  /* 0x0000002c2e237291 */ /* 0x000fe2000f8e30ff */
[----:B------:R-:W-:-:S04]  /*18f0*/  UMOV UR13, URZ ;  /* 0x000000ff000d7c82 */ /* 0x000fc80008000000 */
[----:B------:R1:W2:Y:S01]  /*1900*/  SYNCS.PHASECHK.TRANS64.TRYWAIT P0, [UR4+0x20], R0 ;  /* 0x00002000ff0075a7 */ /* 0x0002a20008001104 */
[----:B------:R-:W-:Y:S06]  /*1910*/  BRA.U !UP0, `(.L_x_25) ;  /* 0x0000000108bc7547 */ /* 0x000fec000b800000 */
[----:B------:R-:W-:Y:S01]  /*1920*/  UMOV UR7, URZ ;  /* 0x000000ff00077c82 */ /* 0x000fe20008000000 */
[----:B------:R-:W-:-:S05]  /*1930*/  UMOV UR4, UR5 ;  /* 0x0000000500047c82 */ /* 0x000fca0008000000 */
.L_x_31:
[----:B------:R-:W-:Y:S01]  /*1940*/  ULEA UR33, UR4, UR6, 0x3 ;  /* 0x0000000604217291 */ /* 0x000fe2000f8e18ff */
[----:B--2---:R-:W-:Y:S01]  /*1950*/  @!P3 MOV R2, 0x2000 ;  /* 0x000020000002b802 */ /* 0x004fe20000000f00 */
[----:B--2-4-:R-:W-:Y:S10]  /*1960*/  @P0 BRA `(.L_x_26) ;  /* 0x00000000000c0947 */ /* 0x014ff40003800000 */
[----:B------:R-:W-:-:S04]  /*1970*/  SHF.L.U32 R3, R12, 0x1f, RZ ;  /* 0x0000001f0c037819 */ /* 0x000fc800000006ff */
[----:B------:R-:W2:Y:S02]  /*1980*/  SYNCS.PHASECHK.TRANS64.TRYWAIT P0, [UR33+0x20], R3 ;  /* 0x00002003ff0075a7 */ /* 0x000ea40008001121 */
[----:B--2---:R-:W-:Y:S05]  /*1990*/  @!P0 BRA `(.L_x_27) ;  /* 0x0000004c00648947 */ /* 0x004fea0003800000 */
.L_x_26:
[----:B------:R2:W-:Y:S01]  /*19a0*/  @!P3 SYNCS.ARRIVE.TRANS64 RZ, [UR33], R2 ;  /* 0x00000002ffffb9a7 */ /* 0x0005e20008000021 */
[----:B------:R-:W-:-:S04]  /*19b0*/  ULOP3.LUT UR5, UR25, 0x2, URZ, 0xfc, !UPT ;  /* 0x0000000219057892 */ /* 0x000fc8000f8efcff */
[----:B------:R-:W-:-:S09]  /*19c0*/  UISETP.NE.AND UP0, UPT, UR5, 0x2, UPT ;  /* 0x000000020500788c */ /* 0x000fd2000bf05270 */
[----:B------:R-:W-:Y:S05]  /*19d0*/  BRA.U UP0, `(.L_x_28) ;  /* 0x0000000100047547 */ /* 0x000fea000b800000 */
[----:B------:R-:W-:Y:S05]  /*19e0*/  BPT.TRAP 0x1 ;  /* 0x000000040000795c */ /* 0x000fea0000300000 */
.L_x_28:
[----:B------:R-:W-:Y:S04]  /*19f0*/  BSSY.RECONVERGENT B0, `(.L_x_29) ;  /* 0x0000003000007945 */ /* 0x000fe80003800200 */
[----:B------:R-:W-:Y:S05]  /*1a00*/  @P2 BRA `(.L_x_30) ;  /* 0x0000000000042947 */ /* 0x000fea0003800000 */
[----:B------:R-:W-:Y:S05]  /*1a10*/  BPT.TRAP 0x1 ;  /* 0x000000040000795c */ /* 0x000fea0000300000 */
.L_x_30:
[----:B------:R-:W-:Y:S05]  /*1a20*/  BSYNC.RECONVERGENT B0 ;  /* 0x0000000000007941 */ /* 0x000fea0003800200 */
.L_x_29:
[----:B------:R-:W-:Y:S02]  /*1a30*/  UIADD3 UR5, UPT, UPT, UR4, 0x1, URZ ;  /* 0x0000000104057890 */ /* 0x000fe4000fffe0ff */
[----:B------:R-:W-:Y:S02]  /*1a40*/  UIADD3 UR16, UP1, UPT, UR28, 0x80, URZ ;  /* 0x000000801c107890 */ /* 0x000fe4000ff3e0ff */
[----:B------:R-:W-:Y:S02]  /*1a50*/  UISETP.NE.AND UP0, UPT, UR5, 0x4, UPT ;  /* 0x000000040500788c */ /* 0x000fe4000bf05270 */
[----:B------:R-:W-:Y:S02]  /*1a60*/  USHF.L.U32 UR34, UR7, 0x6, URZ ;  /* 0x0000000607227899 */ /* 0x000fe400080006ff */
[----:B------:R-:W-:Y:S02]  /*1a70*/  USEL UR9, URZ, 0x1, UP0 ;  /* 0x00000001ff097887 */ /* 0x000fe40008000000 */
[----:B------:R-:W-:-:S02]  /*1a80*/  USEL UR5, UR5, URZ, UP0 ;  /* 0x000000ff05057287 */ /* 0x000fc40008000000 */
[----:B------:R-:W-:Y:S02]  /*1a90*/  UIADD3 UR14, UP0, UPT, UR28, 0x180, URZ ;  /* 0x000001801c0e7890 */ /* 0x000fe4000ff1e0ff */
[----:B------:R-:W-:Y:S01]  /*1aa0*/  ULEA UR8, UR5, UR6, 0x3 ;  /* 0x0000000605087291 */ /* 0x000fe2000f8e18ff */
[----:B------:R-:W-:Y:S01]  /*1ab0*/  LOP3.LUT R12, R12, UR9, RZ, 0x3c, !PT ;  /* 0x000000090c0c7c12 */ /* 0x000fe2000f8e3cff */
[----:B------:R-:W-:Y:S02]  /*1ac0*/  UIADD3.X UR17, UPT, UPT, URZ, UR29, URZ, UP1, !UPT ;  /* 0x0000001dff117290 */ /* 0x000fe40008ffe4ff */
[----:B------:R-:W-:Y:S01]  /*1ad0*/  UIADD3.X UR15, UPT, UPT, URZ, UR29, URZ, UP0, !UPT ;  /* 0x0000001dff0f7290 */ /* 0x000fe200087fe4ff */
[----:B-1----:R-:W-:Y:S01]  /*1ae0*/  SHF.L.U32 R0, R12, 0x1f, RZ ;  /* 0x0000001f0c007819 */ /* 0x002fe200000006ff */
[----:B------:R-:W-:Y:S01]  /*1af0*/  UMOV UR18, 0x0 ;  /* 0x0000000000127882 */ /* 0x000fe20000000000 */
[----:B------:R-:W-:Y:S01]  /*1b00*/  UMOV UR19, 0x10000000 ;  /* 0x1000000000137882 */ /* 0x000fe20000000000 */
[----:B------:R-:W-:Y:S01]  /*1b10*/  UMOV UR12, UR36 ;  /* 0x00000024000c7c82 */ /* 0x000fe20008000000 */
[----:B------:R3:W4:Y:S01]  /*1b20*/  SYNCS.PHASECHK.TRANS64.TRYWAIT P0, [UR8+0x20], R0 ;  /* 0x00002000ff0075a7 */ /* 0x0007220008001108 */
[----:B------:R-:W-:Y:S01]  /*1b30*/  USHF.L.U32 UR8, UR4, 0xc, URZ ;  /* 0x0000000c04087899 */ /* 0x000fe200080006ff */
[----:B------:R-:W-:-:S02]  /*1b40*/  UMOV UR9, UR33 ;  /* 0x0000002100097c82 */ /* 0x000fc40008000000 */
[----:B------:R-:W-:Y:S01]  /*1b50*/  UMOV UR4, 0x30000 ;  /* 0x0003000000047882 */ /* 0x000fe20000000000 */
[----:B------:R-:W-:Y:S02]  /*1b60*/  ULOP3.LUT UR32, UR8, UR21, URZ, 0xfc, !UPT ;  /* 0x0000001508207292 */ /* 0x000fe4000f8efcff */
[----:B------:R-:W-:Y:S02]  /*1b70*/  UIADD3 UR8, UPT, UPT, UR6, 0x6400, UR8 ;  /* 0x0000640006087890 */ /* 0x000fe4000fffe008 */
[----:B------:R-:W-:Y:S01]  /*1b80*/  UIADD3 UR32, UPT, UPT, UR6, 0x2400, UR32 ;  /* 0x0000240006207890 */ /* 0x000fe2000fffe020 */
[----:B------:R-:W-:Y:S01]  /*1b90*/  UMOV UR10, UR34 ;  /* 0x00000022000a7c82 */ /* 0x000fe20008000000 */
[----:B------:R-:W-:Y:S01]  /*1ba0*/  UIADD3 UR7, UPT, UPT, UR7, 0x1, URZ ;  /* 0x0000000107077890 */ /* 0x000fe2000fffe0ff */
[----:B------:R-:W-:-:S03]  /*1bb0*/  UMOV UR13, UR24 ;  /* 0x00000018000d7c82 */ /* 0x000fc60008000000 */
[----:B------:R-:W-:-:S03]  /*1bc0*/  UISETP.NE.AND UP0, UPT, UR7, UR24, UPT ;  /* 0x000000180700728c */ /* 0x000fc6000bf05270 */
[----:B------:R1:W-:Y:S01]  /*1bd0*/  UTMALDG.3D.MULTICAST [UR32], [UR16], UR4, desc[UR18] ;  /* 0x00001220100073b4 */ /* 0x0003e20008011804 */
[----:B------:R3:W-:Y:S01]  /*1be0*/  UTMALDG.3D [UR8], [UR14], desc[UR18] ;  /* 0x000012080e0075b4 */ /* 0x0007e20008011000 */
[----:B-1----:R-:W-:-:S04]  /*1bf0*/  UMOV UR4, UR5 ;  /* 0x0000000500047c82 */ /* 0x002fc80008000000 */
[----:B---3--:R-:W-:Y:S05]  /*1c00*/  BRA.U UP0, `(.L_x_31) ;  /* 0xfffffffd004c7547 */ /* 0x008fea000b83ffff */
.L_x_25:
[----:B------:R-:W-:Y:S01]  /*1c10*/  ULEA UR4, UR5, UR6, 0x3 ;  /* 0x0000000605047291 */ /* 0x000fe2000f8e18ff */
[----:B-1----:R-:W-:Y:S01]  /*1c20*/  SHF.L.U32 R0, R12, 0x1f, RZ ;  /* 0x0000001f0c007819 */ /* 0x002fe200000006ff */
[----:B------:R-:W-:Y:S01]  /*1c30*/  @!P1 SYNCS.ARRIVE.TRANS64.A1T0 RZ, [UR6+0x58], RZ ;  /* 0x000058ffffff99a7 */ /* 0x000fe20008100006 */
[----:B------:R-:W-:-:S06]  /*1c40*/  UISETP.GT.AND UP0, UPT, UR42, UR41, UPT ;  /* 0x000000292a00728c */ /* 0x000fcc000bf04270 */
[----:B--2-4-:R1:W2:Y:S03]  /*1c50*/  SYNCS.PHASECHK.TRANS64.TRYWAIT P0, [UR4+0x20], R0 ;  /* 0x00002000ff0075a7 */ /* 0x0142a60008001104 */
[----:B------:R-:W-:Y:S05]  /*1c60*/  BRA.U !UP0, `(.L_x_32) ;  /* 0x0000000108c07547 */ /* 0x000fea000b800000 */
[----:B------:R-:W-:Y:S01]  /*1c70*/  UIADD3 UR26, UPT, UPT, UR43, UR13, URZ ;  /* 0x0000000d2b1a7290 */ /* 0x000fe2000fffe0ff */
[----:B------:R-:W-:-:S11]  /*1c80*/  UMOV UR4, UR5 ;  /* 0x0000000500047c82 */ /* 0x000fd60008000000 */
.L_x_38:
[----:B------:R-:W-:Y:S01]  /*1c90*/  ULEA UR17, UR4, UR6, 0x3 ;  /* 0x0000000604117291 */ /* 0x000fe2000f8e18ff */
[----:B--2---:R-:W-:Y:S01]  /*1ca0*/  @!P3 MOV R2, 0x2000 ;  /* 0x000020000002b802 */ /* 0x004fe20000000f00 */
[----:B--2-4-:R-:W-:Y:S10]  /*1cb0*/  @P0 BRA `(.L_x_33) ;  /* 0x00000000000c0947 */ /* 0x014ff40003800000 */
[----:B------:R-:W-:-:S04]  /*1cc0*/  SHF.L.U32 R3, R12, 0x1f, RZ ;  /* 0x0000001f0c037819 */ /* 0x000fc800000006ff */
[----:B------:R-:W2:Y:S02]  /*1cd0*/  SYNCS.PHASECHK.TRANS64.TRYWAIT P0, [UR17+0x20], R3 ;  /* 0x00002003ff0075a7 */ /* 0x000ea40008001111 */
[----:B--2---:R-:W-:Y:S05]  /*1ce0*/  @!P0 BRA `(.L_x_34) ;  /* 0x0000004800a88947 */ /* 0x004fea0003800000 */
.L_x_33:
[----:B------:R2:W-:Y:S01]  /*1cf0*/  @!P3 SYNCS.ARRIVE.TRANS64 RZ, [UR17], R2 ;  /* 0x00000002ffffb9a7 */ /* 0x0005e20008000011 */
[----:B------:R-:W-:-:S04]  /*1d00*/  ULOP3.LUT UR5, UR25, 0x2, URZ, 0xfc, !UPT ;  /* 0x0000000219057892 */ /* 0x000fc8000f8efcff */
[----:B------:R-:W-:-:S09]  /*1d10*/  UISETP.NE.AND UP0, UPT, UR5, 0x2, UPT ;  /* 0x000000020500788c */ /* 0x000fd2000bf05270 */
[----:B------:R-:W-:Y:S05]  /*1d20*/  BRA.U UP0, `(.L_x_35) ;  /* 0x0000000100047547 */ /* 0x000fea000b800000 */
[----:B------:R-:W-:Y:S05]  /*1d30*/  BPT.TRAP 0x1 ;  /* 0x000000040000795c */ /* 0x000fea0000300000 */
.L_x_35:
[----:B------:R-:W-:Y:S04]  /*1d40*/  BSSY.RECONVERGENT B0, `(.L_x_36) ;  /* 0x0000003000007945 */ /* 0x000fe80003800200 */
[----:B------:R-:W-:Y:S05]  /*1d50*/  @P2 BRA `(.L_x_37) ;  /* 0x0000000000042947 */ /* 0x000fea0003800000 */
[----:B------:R-:W-:Y:S05]  /*1d60*/  BPT.TRAP 0x1 ;  /* 0x000000040000795c */ /* 0x000fea0000300000 */
.L_x_37:
[----:B------:R-:W-:Y:S05]  /*1d70*/  BSYNC.RECONVERGENT B0 ;  /* 0x0000000000007941 */ /* 0x000fea0003800200 */
.L_x_36:
[----:B------:R-:W-:Y:S02]  /*1d80*/  UIADD3 UR5, UPT, UPT, UR4, 0x1, URZ ;  /* 0x0000000104057890 */ /* 0x000fe4000fffe0ff */
[----:B------:R-:W-:Y:S02]  /*1d90*/  UIADD3 UR14, UP1, UPT, UR28, 0x80, URZ ;  /* 0x000000801c0e7890 */ /* 0x000fe4000ff3e0ff */
[----:B------:R-:W-:Y:S02]  /*1da0*/  UISETP.NE.AND UP0, UPT, UR5, 0x4, UPT ;  /* 0x000000040500788c */ /* 0x000fe4000bf05270 */
[----:B------:R-:W-:Y:S02]  /*1db0*/  USHF.L.U32 UR18, UR13, 0x6, URZ ;  /* 0x000000060d127899 */ /* 0x000fe400080006ff */
[----:B------:R-:W-:Y:S02]  /*1dc0*/  USEL UR8, URZ, 0x1, UP0 ;  /* 0x00000001ff087887 */ /* 0x000fe40008000000 */
[----:B------:R-:W-:-:S02]  /*1dd0*/  USEL UR5, UR5, URZ, UP0 ;  /* 0x000000ff05057287 */ /* 0x000fc40008000000 */
[----:B------:R-:W-:Y:S02]  /*1de0*/  UIADD3 UR22, UP0, UPT, UR28, 0x180, URZ ;  /* 0x000001801c167890 */ /* 0x000fe4000ff1e0ff */
[----:B------:R-:W-:Y:S01]  /*1df0*/  LOP3.LUT R12, R12, UR8, RZ, 0x3c, !PT ;  /* 0x000000080c0c7c12 */ /* 0x000fe2000f8e3cff */
[----:B------:R-:W-:Y:S02]  /*1e00*/  USHF.L.U32 UR8, UR4, 0xc, URZ ;  /* 0x0000000c04087899 */ /* 0x000fe400080006ff */
[----:B------:R-:W-:Y:S01]  /*1e10*/  ULEA UR7, UR5, UR6, 0x3 ;  /* 0x0000000605077291 */ /* 0x000fe2000f8e18ff */
[----:B-1----:R-:W-:Y:S01]  /*1e20*/  SHF.L.U32 R0, R12, 0x1f, RZ ;  /* 0x0000001f0c007819 */ /* 0x002fe200000006ff */
[----:B------:R-:W-:Y:S02]  /*1e30*/  ULOP3.LUT UR16, UR8, UR21, URZ, 0xfc, !UPT ;  /* 0x0000001508107292 */ /* 0x000fe4000f8efcff */
[----:B------:R-:W-:Y:S02]  /*1e40*/  UIADD3.X UR15, UPT, UPT, URZ, UR29, URZ, UP1, !UPT ;  /* 0x0000001dff0f7290 */ /* 0x000fe40008ffe4ff */
[----:B------:R-:W-:-:S02]  /*1e50*/  UIADD3 UR16, UPT, UPT, UR6, 0x2400, UR16 ;  /* 0x0000240006107890 */ /* 0x000fc4000fffe010 */
[----:B------:R-:W-:Y:S01]  /*1e60*/  UIADD3 UR8, UPT, UPT, UR6, 0x6400, UR8 ;  /* 0x0000640006087890 */ /* 0x000fe2000fffe008 */
[----:B------:R3:W4:Y:S01]  /*1e70*/  SYNCS.PHASECHK.TRANS64.TRYWAIT P0, [UR7+0x20], R0 ;  /* 0x00002000ff0075a7 */ /* 0x0007220008001107 */
[----:B------:R-:W-:Y:S01]  /*1e80*/  UIADD3.X UR23, UPT, UPT, URZ, UR29, URZ, UP0, !UPT ;  /* 0x0000001dff177290 */ /* 0x000fe200087fe4ff */
[----:B------:R-:W-:Y:S01]  /*1e90*/  UMOV UR4, 0x30000 ;  /* 0x0003000000047882 */ /* 0x000fe20000000000 */
[----:B------:R-:W-:Y:S01]  /*1ea0*/  UMOV UR30, 0x0 ;  /* 0x00000000001e7882 */ /* 0x000fe20000000000 */
[----:B------:R-:W-:Y:S01]  /*1eb0*/  UMOV UR31, 0x10000000 ;  /* 0x10000000001f7882 */ /* 0x000fe20000000000 */
[----:B------:R-:W-:Y:S01]  /*1ec0*/  UMOV UR19, UR35 ;  /* 0x0000002300137c82 */ /* 0x000fe20008000000 */
[----:B------:R-:W-:Y:S01]  /*1ed0*/  UMOV UR20, UR36 ;  /* 0x0000002400147c82 */ /* 0x000fe20008000000 */
[----:B------:R-:W-:Y:S01]  /*1ee0*/  UMOV UR12, UR36 ;  /* 0x00000024000c7c82 */ /* 0x000fe20008000000 */
[----:B------:R-:W-:Y:S01]  /*1ef0*/  UMOV UR9, UR17 ;  /* 0x0000001100097c82 */ /* 0x000fe20008000000 */
[----:B------:R-:W-:Y:S01]  /*1f00*/  UMOV UR10, UR18 ;  /* 0x00000012000a7c82 */ /* 0x000fe20008000000 */
[----:B------:R1:W-:Y:S01]  /*1f10*/  UTMALDG.3D.MULTICAST [UR16], [UR14], UR4, desc[UR30] ;  /* 0x00001e100e0073b4 */ /* 0x0003e20008011804 */
[----:B------:R-:W-:-:S04]  /*1f20*/  UIADD3 UR13, UPT, UPT, UR13, 0x1, URZ ;  /* 0x000000010d0d7890 */ /* 0x000fc8000fffe0ff */
[----:B------:R-:W-:Y:S01]  /*1f30*/  UISETP.NE.AND UP0, UPT, UR13, UR26, UPT ;  /* 0x0000001a0d00728c */ /* 0x000fe2000bf05270 */
[----:B------:R3:W-:Y:S01]  /*1f40*/  UTMALDG.3D [UR8], [UR22], desc[UR30] ;  /* 0x00001e08160075b4 */ /* 0x0007e20008011000 */
[----:B-1----:R-:W-:-:S07]  /*1f50*/  UMOV UR4, UR5 ;  /* 0x0000000500047c82 */ /* 0x002fce0008000000 */
[----:B---3--:R-:W-:Y:S05]  /*1f60*/  BRA.U UP0, `(.L_x_38) ;  /* 0xfffffffd00487547 */ /* 0x008fea000b83ffff */
.L_x_32:
[C---:B------:R-:W-:Y:S01]  /*1f70*/  LEA R3, R11.reuse, UR6, 0x3 ;  /* 0x000000060b037c11 */ /* 0x040fe2000f8e18ff */
[----:B------:R-:W-:Y:S01]  /*1f80*/  NOP ;  /* 0x0000000000007918 */ /* 0x000fe20000000000 */
[----:B-1----:R-:W-:Y:S02]  /*1f90*/  SHF.L.U32 R0, R10, 0x1f, RZ ;  /* 0x0000001f0a007819 */ /* 0x002fe400000006ff */
[----:B------:R-:W-:Y:S02]  /*1fa0*/  LEA R4, R11, UR6, 0x4 ;  /* 0x000000060b047c11 */ /* 0x000fe4000f8e20ff */
[----:B--2-4-:R-:W1:Y:S02]  /*1fb0*/  SYNCS.PHASECHK.TRANS64.TRYWAIT P0, [R3+URZ+0x60], R0 ;  /* 0x00006000030075a7 */ /* 0x014e6400080011ff */
[----:B-1----:R-:W-:Y:S05]  /*1fc0*/  @!P0 BRA `(.L_x_39) ;  /* 0x0000004800088947 */ /* 0x002fea0003800000 */
.L_x_105:
[----:B------:R-:W2:Y:S01]  /*1fd0*/  LDS.128 R4, [R4+0xf0] ;  /* 0x0000f00004047984 */ /* 0x000ea20000000c00 */
[----:B------:R-:W-:Y:S01]  /*1fe0*/  UISETP.GE.AND UP0, UPT, UR40, 0x1, UPT ;  /* 0x000000012800788c */ /* 0x000fe2000bf06270 */
[----:B------:R-:W-:Y:S01]  /*1ff0*/  @!PT LDS RZ, [RZ] ;  /* 0x00000000fffff984 */ /* 0x000fe20000000800 */
[----:B------:R-:W-:Y:S01]  /*2000*/  @!PT LDS RZ, [RZ] ;  /* 0x00000000fffff984 */ /* 0x000fe20000000800 */
[----:B------:R-:W-:Y:S01]  /*2010*/  @!PT LDS RZ, [RZ] ;  /* 0x00000000fffff984 */ /* 0x000fe20000000800 */
[----:B------:R-:W-:Y:S01]  /*2020*/  @!PT LDS RZ, [RZ] ;  /* 0x00000000fffff984 */ /* 0x000fe20000000800 */
[----:B------:R3:W-:Y:S06]  /*2030*/  MEMBAR.ALL.CTA ;  /* 0x0000000000007992 */ /* 0x0007ec0000008000 */
[----:B---3--:R-:W3:Y:S01]  /*2040*/  FENCE.VIEW.ASYNC.S ;  /* 0x00000000000073c6 */ /* 0x008ee20000000000 */
[----:B--2---:R-:W-:-:S13]  /*2050*/  LOP3.LUT P0, RZ, R6, 0x1, RZ, 0xc0, !PT ;  /* 0x0000000106ff7812 */ /* 0x004fda000780c0ff */
[----:B---3--:R-:W-:Y:S01]  /*2060*/  VOTEU.ANY UP1, P0 ;  /* 0x0000000000ff7886 */ /* 0x008fe20000020100 */
[----:B------:R-:W-:-:S13]  /*2070*/  PLOP3.LUT P0, PT, PT, PT, UP1, 0x80, 0x8 ;  /* 0x000000000008781c */ /* 0x000fda0003f0f018 */
[----:B-1----:R-:W-:Y:S02]  /*2080*/  @P0 LOP3.LUT R0, R5, 0xffff, RZ, 0xc0, !PT ;  /* 0x0000ffff05000812 */ /* 0x002fe400078ec0ff */
[----:B------:R-:W-:Y:S02]  /*2090*/  @P0 MOV R2, R4 ;  /* 0x0000000400020202 */ /* 0x000fe40000000f00 */
[----:B------:R-:W-:Y:S01]  /*20a0*/  @P0 R2UR UR7, R0 ;  /* 0x00000000000702ca */ /* 0x000fe200000e0000 */
[----:B------:R-:W-:Y:S01]  /*20b0*/  VIADD R0, R3, 0x70 ;  /* 0x0000007003007836 */ /* 0x000fe20000000000 */
[----:B------:R-:W-:Y:S02]  /*20c0*/  @P0 SHF.R.U32.HI R4, RZ, 0x10, R5 ;  /* 0x00000010ff040819 */ /* 0x000fe40000011605 */
[----:B------:R-:W-:Y:S02]  /*20d0*/  @P0 R2UR UR8, R2 ;  /* 0x00000000020802ca */ /* 0x000fe400000e0000 */
[----:B------:R-:W-:-:S02]  /*20e0*/  PRMT R0, RZ, 0x654, R0 ;  /* 0x00000654ff007816 */ /* 0x000fc40000000000 */
[----:B------:R-:W-:Y:S02]  /*20f0*/  @P0 R2UR UR4, R4 ;  /* 0x00000000040402ca */ /* 0x000fe400000e0000 */
[----:B------:R1:W-:Y:S03]  /*2100*/  SYNCS.ARRIVE.TRANS64.RED.A1T0 RZ, [R0+URZ], RZ ;  /* 0x000000ff00ff79a7 */ /* 0x0003e600081004ff */
[----:B------:R-:W-:-:S04]  /*2110*/  @UP1 UMOV UR27, UR7 ;  /* 0x00000007001b1c82 */ /* 0x000fc80008000000 */
[----:B------:R-:W-:-:S04]  /*2120*/  @UP1 UMOV UR37, UR8 ;  /* 0x0000000800251c82 */ /* 0x000fc80008000000 */
[----:B------:R-:W-:Y:S01]  /*2130*/  @UP1 UMOV UR36, UR4 ;  /* 0x0000000400241c82 */ /* 0x000fe20008000000 */
[----:B------:R-:W-:Y:S05]  /*2140*/  BRA.U !UP0, `(.L_x_40) ;  /* 0x0000000108d47547 */ /* 0x000fea000b800000 */
[----:B------:R-:W2:Y:S01]  /*2150*/  LDCU.128 UR12, c[0x0][0xb10] ;  /* 0x00016200ff0c77ac */ /* 0x000ea20008000c00 */
[----:B------:R-:W3:Y:S01]  /*2160*/  LDCU UR26, c[0x0][0xb20] ;  /* 0x00016400ff1a77ac */ /* 0x000ee20008000800 */
[----:B------:R-:W4:Y:S01]  /*2170*/  LDCU UR20, c[0x0][0xb0c] ;  /* 0x00016180ff1477ac */ /* 0x000f220008000800 */
[----:B------:R-:W1:Y:S01]  /*2180*/  LDCU.64 UR10, c[0x0][0xb28] ;  /* 0x00016500ff0a77ac */ /* 0x000e620008000a00 */
[----:B------:R-:W-:Y:S02]  /*2190*/  UISETP.NE.AND UP3, UPT, UR40, 0x1, UPT ;  /* 0x000000012800788c */ /* 0x000fe4000bf65270 */
[----:B--2---:R-:W-:Y:S02]  /*21a0*/  UIMAD.WIDE.U32 UR16, UR38, UR15, URZ ;  /* 0x0000000f261072a5 */ /* 0x004fe4000f8e00ff */
[----:B------:R-:W-:Y:S02]  /*21b0*/  UIMAD.WIDE.U32 UR8, UR39, UR12, URZ ;  /* 0x0000000c270872a5 */ /* 0x000fe4000f8e00ff */
[----:B------:R-:W-:-:S02]  /*21c0*/  UISETP.NE.AND UP0, UPT, UR14, 0x1, UPT ;  /* 0x000000010e00788c */ /* 0x000fc4000bf05270 */
[----:B------:R-:W-:Y:S01]  /*21d0*/  UIMAD.WIDE.U32 UR22, UR27, UR15, URZ ;  /* 0x0000000f1b1672a5 */ /* 0x000fe2000f8e00ff */
[----:B------:R-:W-:Y:S02]  /*21e0*/  UMOV UR16, UR17 ;  /* 0x0000001100107c82 */ /* 0x000fe40008000000 */
[----:B------:R-:W-:Y:S01]  /*21f0*/  UMOV UR8, UR9 ;  /* 0x0000000900087c82 */ /* 0x000fe20008000000 */
[----:B---3--:R-:W-:Y:S02]  /*2200*/  USHF.R.U32.HI UR16, URZ, UR26, UR16 ;  /* 0x0000001aff107299 */ /* 0x008fe40008011610 */
[----:B----4-:R-:W-:Y:S02]  /*2210*/  UISETP.NE.AND UP2, UPT, UR20, 0x1, UPT ;  /* 0x000000011400788c */ /* 0x010fe4000bf45270 */
[----:B------:R-:W-:Y:S02]  /*2220*/  USHF.R.U32.HI UR8, URZ, UR13, UR8 ;  /* 0x0000000dff087299 */ /* 0x000fe40008011608 */
[----:B------:R-:W-:-:S02]  /*2230*/  USEL UR7, UR38, UR16, !UP0 ;  /* 0x0000001026077287 */ /* 0x000fc4000c000000 */
[----:B------:R-:W-:Y:S02]  /*2240*/  USEL UR8, UR39, UR8, !UP2 ;  /* 0x0000000827087287 */ /* 0x000fe4000d000000 */
[----:B-1----:R-:W-:Y:S01]  /*2250*/  UIMAD.WIDE.U32 UR16, UR7, UR10, URZ ;  /* 0x0000000a071072a5 */ /* 0x002fe2000f8e00ff */
[----:B------:R-:W-:Y:S01]  /*2260*/  UMOV UR4, UR23 ;  /* 0x0000001700047c82 */ /* 0x000fe20008000000 */
[----:B------:R-:W-:Y:S02]  /*2270*/  UIMAD.WIDE.U32 UR18, UR37, UR12, URZ ;  /* 0x0000000c251272a5 */ /* 0x000fe4000f8e00ff */
[----:B------:R-:W-:-:S03]  /*2280*/  UIMAD.WIDE.U32 UR22, UR8, UR10, URZ ;  /* 0x0000000a081672a5 */ /* 0x000fc6000f8e00ff */
[----:B------:R-:W-:Y:S01]  /*2290*/  UMOV UR16, UR17 ;  /* 0x0000001100107c82 */ /* 0x000fe20008000000 */
[----:B------:R-:W-:Y:S02]  /*22a0*/  USHF.R.U32.HI UR4, URZ, UR26, UR4 ;  /* 0x0000001aff047299 */ /* 0x000fe40008011604 */
[----:B------:R-:W-:Y:S01]  /*22b0*/  @UP3 USHF.R.U32.HI UR7, URZ, UR11, UR16 ;  /* 0x0000000bff073299 */ /* 0x000fe20008011610 */
[----:B------:R-:W-:Y:S01]  /*22c0*/  UMOV UR18, UR19 ;  /* 0x0000001300127c82 */ /* 0x000fe20008000000 */
[----:B------:R-:W-:Y:S01]  /*22d0*/  UMOV UR22, UR23 ;  /* 0x0000001700167c82 */ /* 0x000fe20008000000 */
[----:B------:R-:W-:Y:S02]  /*22e0*/  USHF.R.U32.HI UR13, URZ, UR13, UR18 ;  /* 0x0000000dff0d7299 */ /* 0x000fe40008011612 */
[----:B------:R-:W-:Y:S02]  /*22f0*/  USEL UR4, UR27, UR4, !UP0 ;  /* 0x000000041b047287 */ /* 0x000fe4000c000000 */
[----:B------:R-:W-:-:S02]  /*2300*/  @UP3 USHF.R.U32.HI UR8, URZ, UR11, UR22 ;  /* 0x0000000bff083299 */ /* 0x000fc40008011616 */
[----:B------:R-:W-:Y:S02]  /*2310*/  UIMAD UR9, UR40, UR7, URZ ;  /* 0x00000007280972a4 */ /* 0x000fe4000f8e02ff */
[----:B------:R-:W-:Y:S02]  /*2320*/  USEL UR7, UR37, UR13, !UP2 ;  /* 0x0000000d25077287 */ /* 0x000fe4000d000000 */
[----:B------:R-:W-:Y:S02]  /*2330*/  UIMAD UR12, UR40, UR8, URZ ;  /* 0x00000008280c72a4 */ /* 0x000fe4000f8e02ff */
[----:B------:R-:W-:Y:S02]  /*2340*/  UISETP.GE.AND UP0, UPT, UR4, UR9, UPT ;  /* 0x000000090400728c */ /* 0x000fe4000bf06270 */
[----:B------:R-:W-:Y:S02]  /*2350*/  UIMAD.WIDE.U32 UR16, UR4, UR10, URZ ;  /* 0x0000000a041072a5 */ /* 0x000fe4000f8e00ff */
[----:B------:R-:W-:-:S02]  /*2360*/  UISETP.GE.OR UP0, UPT, UR7, UR12, UP0 ;  /* 0x0000000c0700728c */ /* 0x000fc40008706670 */
        /* <DEDUP_REMOVED lines=19> */
.L_x_40:
[----:B------:R-:W2:Y:S02]  /*24a0*/  LDCU UR4, c[0x0][0xb30] ;  /* 0x00016600ff0477ac */ /* 0x000ea40008000800 */
[----:B--2---:R-:W-:-:S09]  /*24b0*/  UISETP.NE.AND UP0, UPT, UR4, 0x1, UPT ;  /* 0x000000010400788c */ /* 0x004fd2000bf05270 */
[----:B------:R-:W-:Y:S05]  /*24c0*/  BRA.U UP0, `(.L_x_41) ;  /* 0x0000000100447547 */ /* 0x000fea000b800000 */
[----:B------:R-:W2:Y:S01]  /*24d0*/  LDCU.128 UR12, c[0x0][0xb10] ;  /* 0x00016200ff0c77ac */ /* 0x000ea20008000c00 */
[----:B------:R-:W3:Y:S01]  /*24e0*/  LDCU UR16, c[0x0][0xb0c] ;  /* 0x00016180ff1077ac */ /* 0x000ee20008000800 */
[----:B------:R-:W4:Y:S01]  /*24f0*/  LDCU UR17, c[0x0][0xb20] ;  /* 0x00016400ff1177ac */ /* 0x000f220008000800 */
[----:B--2---:R-:W-:Y:S02]  /*2500*/  UIMAD.WIDE.U32 UR10, UR37, UR12, URZ ;  /* 0x0000000c250a72a5 */ /* 0x004fe4000f8e00ff */
[----:B------:R-:W-:Y:S02]  /*2510*/  UIMAD.WIDE.U32 UR8, UR27, UR15, URZ ;  /* 0x0000000f1b0872a5 */ /* 0x000fe4000f8e00ff */
[----:B---3--:R-:W-:Y:S02]  /*2520*/  UISETP.NE.AND UP2, UPT, UR16, 0x1, UPT ;  /* 0x000000011000788c */ /* 0x008fe4000bf45270 */
[----:B------:R-:W-:Y:S01]  /*2530*/  UISETP.NE.AND UP0, UPT, UR14, 0x1, UPT ;  /* 0x000000010e00788c */ /* 0x000fe2000bf05270 */
[----:B------:R-:W-:-:S02]  /*2540*/  UMOV UR7, UR11 ;  /* 0x0000000b00077c82 */ /* 0x000fc40008000000 */
[----:B------:R-:W-:Y:S01]  /*2550*/  UMOV UR4, UR9 ;  /* 0x0000000900047c82 */ /* 0x000fe20008000000 */
[----:B------:R-:W-:Y:S02]  /*2560*/  USHF.R.U32.HI UR7, URZ, UR13, UR7 ;  /* 0x0000000dff077299 */ /* 0x000fe40008011607 */
[----:B----4-:R-:W-:Y:S02]  /*2570*/  USHF.R.U32.HI UR4, URZ, UR17, UR4 ;  /* 0x00000011ff047299 */ /* 0x010fe40008011604 */
[----:B------:R-:W-:Y:S02]  /*2580*/  USEL UR7, UR37, UR7, !UP2 ;  /* 0x0000000725077287 */ /* 0x000fe4000d000000 */
[----:B------:R-:W-:-:S04]  /*2590*/  USEL UR4, UR27, UR4, !UP0 ;  /* 0x000000041b047287 */ /* 0x000fc8000c000000 */
[----:B------:R-:W-:Y:S02]  /*25a0*/  UIADD3 UR8, UPT, UPT, UR7, -UR4, URZ ;  /* 0x8000000407087290 */ /* 0x000fe4000fffe0ff */
[----:B------:R-:W-:Y:S02]  /*25b0*/  UIADD3 UR4, UPT, UPT, -UR7, UR4, URZ ;  /* 0x0000000407047290 */ /* 0x000fe4000fffe1ff */
[----:B------:R-:W-:Y:S02]  /*25c0*/  UIMAD UR27, UR8, UR14, UR27 ;  /* 0x0000000e081b72a4 */ /* 0x000fe4000f8e021b */
[----:B------:R-:W-:-:S12]  /*25d0*/  UIMAD UR37, UR4, UR16, UR37 ;  /* 0x00000010042572a4 */ /* 0x000fd8000f8e0225 */
.L_x_41:
[----:B------:R-:W-:Y:S01]  /*25e0*/  VIADD R11, R11, 0x1 ;  /* 0x000000010b0b7836 */ /* 0x000fe20000000000 */
[----:B------:R-:W-:Y:S01]  /*25f0*/  PLOP3.LUT P1, PT, PT, PT, PT, 0x80, 0x8 ;  /* 0x000000000008781c */ /* 0x000fe20003f2f070 */
[----:B------:R-:W-:Y:S02]  /*2600*/  UIADD3 UR46, UPT, UPT, UR37, UR60, URZ ;  /* 0x0000003c252e7290 */ /* 0x000fe4000fffe0ff */
[----:B------:R-:W-:Y:S01]  /*2610*/  UIADD3 UR45, UPT, UPT, UR27, UR57, URZ ;  /* 0x000000391b2d7290 */ /* 0x000fe2000fffe0ff */
[----:B------:R-:W-:-:S04]  /*2620*/  ISETP.NE.AND P0, PT, R11, 0x2, PT ;  /* 0x000000020b00780c */ /* 0x000fc80003f05270 */
[----:B-1----:R-:W-:Y:S02]  /*2630*/  SEL R0, RZ, 0x1, P0 ;  /* 0x00000001ff007807 */ /* 0x002fe40000000000 */
[----:B------:R-:W-:Y:S02]  /*2640*/  SEL R11, R11, RZ, P0 ;  /* 0x000000ff0b0b7207 */ /* 0x000fe40000000000 */
[----:B------:R-:W-:Y:S01]  /*2650*/  LOP3.LUT R10, R10, R0, RZ, 0x3c, !PT ;  /* 0x000000000a0a7212 */ /* 0x000fe200078e3cff */
[----:B------:R-:W-:Y:S06]  /*2660*/  BRA.U UP1, `(.L_x_42) ;  /* 0xfffffff101447547 */ /* 0x000fec000b83ffff */
[----:B------:R-:W-:Y:S01]  /*2670*/  UIADD3 UR7, UPT, UPT, UR6, 0x20, URZ ;  /* 0x0000002006077890 */ /* 0x000fe2000fffe0ff */
[----:B------:R-:W-:-:S03]  /*2680*/  SHF.L.U32 R2, R12, 0x1f, RZ ;  /* 0x0000001f0c027819 */ /* 0x000fc600000006ff */
[----:B------:R-:W-:-:S09]  /*2690*/  ULEA UR4, UR5, UR7, 0x3 ;  /* 0x0000000705047291 */ /* 0x000fd2000f8e18ff */
[----:B------:R-:W1:Y:S02]  /*26a0*/  SYNCS.PHASECHK.TRANS64.TRYWAIT P0, [UR4], R2 ;  /* 0x00000002ff0075a7 */ /* 0x000e640008001104 */
[----:B-1----:R-:W-:Y:S05]  /*26b0*/  @!P0 BRA `(.L_x_43) ;  /* 0x0000004000608947 */ /* 0x002fea0003800000 */
.L_x_107:
[----:B------:R-:W-:-:S04]  /*26c0*/  UIADD3 UR4, UPT, UPT, UR5, 0x1, URZ ;  /* 0x0000000105047890 */ /* 0x000fc8000fffe0ff */
[----:B------:R-:W-:-:S04]  /*26d0*/  UISETP.NE.AND UP0, UPT, UR4, 0x4, UPT ;  /* 0x000000040400788c */ /* 0x000fc8000bf05270 */
[----:B------:R-:W-:Y:S02]  /*26e0*/  USEL UR6, URZ, 0x1, UP0 ;  /* 0x00000001ff067887 */ /* 0x000fe40008000000 */
[----:B------:R-:W-:-:S04]  /*26f0*/  USEL UR4, UR4, URZ, UP0 ;  /* 0x000000ff04047287 */ /* 0x000fc80008000000 */
[----:B------:R-:W-:Y:S01]  /*2700*/  ULEA UR5, UR4, UR7, 0x3 ;  /* 0x0000000704057291 */ /* 0x000fe2000f8e18ff */
[----:B-1----:R-:W-:-:S04]  /*2710*/  LOP3.LUT R2, R12, UR6, RZ, 0x3c, !PT ;  /* 0x000000060c027c12 */ /* 0x002fc8000f8e3cff */
[----:B------:R-:W-:-:S04]  /*2720*/  SHF.L.U32 R3, R2, 0x1f, RZ ;  /* 0x0000001f02037819 */ /* 0x000fc800000006ff */
[----:B------:R-:W1:Y:S02]  /*2730*/  SYNCS.PHASECHK.TRANS64.TRYWAIT P0, [UR5], R3 ;  /* 0x00000003ff0075a7 */ /* 0x000e640008001105 */
[----:B-1----:R-:W-:Y:S05]  /*2740*/  @!P0 BRA `(.L_x_44) ;  /* 0x0000004000548947 */ /* 0x002fea0003800000 */
.L_x_109:
[----:B------:R-:W-:-:S04]  /*2750*/  UIADD3 UR4, UPT, UPT, UR4, 0x1, URZ ;  /* 0x0000000104047890 */ /* 0x000fc8000fffe0ff */
[----:B------:R-:W-:-:S04]  /*2760*/  UISETP.NE.AND UP0, UPT, UR4, 0x4, UPT ;  /* 0x000000040400788c */ /* 0x000fc8000bf05270 */
[----:B------:R-:W-:Y:S02]  /*2770*/  USEL UR6, URZ, 0x1, UP0 ;  /* 0x00000001ff067887 */ /* 0x000fe40008000000 */
[----:B------:R-:W-:-:S04]  /*2780*/  USEL UR4, UR4, URZ, UP0 ;  /* 0x000000ff04047287 */ /* 0x000fc80008000000 */
[----:B------:R-:W-:Y:S01]  /*2790*/  ULEA UR5, UR4, UR7, 0x3 ;  /* 0x0000000704057291 */ /* 0x000fe2000f8e18ff */
[----:B------:R-:W-:-:S04]  /*27a0*/  LOP3.LUT R2, R2, UR6, RZ, 0x3c, !PT ;  /* 0x0000000602027c12 */ /* 0x000fc8000f8e3cff */
[----:B-1----:R-:W-:-:S04]  /*27b0*/  SHF.L.U32 R3, R2, 0x1f, RZ ;  /* 0x0000001f02037819 */ /* 0x002fc800000006ff */
[----:B------:R-:W1:Y:S02]  /*27c0*/  SYNCS.PHASECHK.TRANS64.TRYWAIT P0, [UR5], R3 ;  /* 0x00000003ff0075a7 */ /* 0x000e640008001105 */
[----:B-1----:R-:W-:Y:S05]  /*27d0*/  @!P0 BRA `(.L_x_45) ;  /* 0x0000004000488947 */ /* 0x002fea0003800000 */
.L_x_111:
[----:B------:R-:W-:-:S04]  /*27e0*/  UIADD3 UR4, UPT, UPT, UR4, 0x1, URZ ;  /* 0x0000000104047890 */ /* 0x000fc8000fffe0ff */
[----:B------:R-:W-:-:S04]  /*27f0*/  UISETP.NE.AND UP0, UPT, UR4, 0x4, UPT ;  /* 0x000000040400788c */ /* 0x000fc8000bf05270 */
[----:B------:R-:W-:Y:S02]  /*2800*/  USEL UR5, URZ, 0x1, UP0 ;  /* 0x00000001ff057887 */ /* 0x000fe40008000000 */
[----:B------:R-:W-:-:S04]  /*2810*/  USEL UR4, UR4, URZ, UP0 ;  /* 0x000000ff04047287 */ /* 0x000fc80008000000 */
[----:B------:R-:W-:Y:S01]  /*2820*/  ULEA UR4, UR4, UR7, 0x3 ;  /* 0x0000000704047291 */ /* 0x000fe2000f8e18ff */
[----:B------:R-:W-:-:S04]  /*2830*/  LOP3.LUT R2, R2, UR5, RZ, 0x3c, !PT ;  /* 0x0000000502027c12 */ /* 0x000fc8000f8e3cff */
[----:B------:R-:W-:Y:S01]  /*2840*/  SHF.L.U32 R2, R2, 0x1f, RZ ;  /* 0x0000001f02027819 */ /* 0x000fe200000006ff */
[----:B-1----:R-:W-:-:S07]  /*2850*/  IMAD.U32 R0, RZ, RZ, UR4 ;  /* 0x00000004ff007e24 */ /* 0x002fce000f8e00ff */
.L_x_46:
[----:B-1----:R1:W2:Y:S02]  /*2860*/  SYNCS.PHASECHK.TRANS64.TRYWAIT P0, [R0+URZ], R2 ;  /* 0x00000002000075a7 */ /* 0x0022a400080011ff */
[----:B--2---:R-:W-:Y:S05]  /*2870*/  @!P0 NANOSLEEP.SYNCS 0x989680 ;  /* 0x009896800000895d */ /* 0x004fea0003900000 */
[----:B------:R-:W2:Y:S02]  /*2880*/  @!P0 SYNCS.PHASECHK.TRANS64 P0, [R0+URZ], R2 ;  /* 0x00000002000085a7 */ /* 0x000ea400080010ff */
[----:B--2---:R-:W-:Y:S05]  /*2890*/  @P0 EXIT ;  /* 0x000000000000094d */ /* 0x004fea0003800000 */
[----:B------:R-:W-:Y:S05]  /*28a0*/  BRA `(.L_x_46) ;  /* 0xfffffffc00ec7947 */ /* 0x000fea000383ffff */
.L_x_22:
[----:B------:R-:W-:-:S04]  /*28b0*/  UISETP.NE.AND UP0, UPT, UR48, URZ, UPT ;  /* 0x000000ff3000728c */ /* 0x000fc8000bf05270 */
[----:B------:R-:W-:-:S09]  /*28c0*/  UISETP.NE.OR UP0, UPT, UR22, 0x1, UP0 ;  /* 0x000000011600788c */ /* 0x000fd20008705670 */
[----:B------:R-:W-:Y:S05]  /*28d0*/  BRA.U UP0, `(.L_x_47) ;  /* 0x0000000500487547 */ /* 0x000fea000b800000 */
[----:B------:R-:W-:Y:S01]  /*28e0*/  ISETP.GE.U32.AND P2, PT, R0, 0x2, PT ;  /* 0x000000020000780c */ /* 0x000fe20003f46070 */
[----:B------:R-:W-:Y:S01]  /*28f0*/  IMAD.MOV.U32 R12, RZ, RZ, 0x1 ;  /* 0x00000001ff0c7424 */ /* 0x000fe200078e00ff */
[----:B------:R-:W-:Y:S02]  /*2900*/  CS2R R10, SRZ ;  /* 0x00000000000a7805 */ /* 0x000fe4000001ff00 */
[----:B------:R-:W-:Y:S01]  /*2910*/  CS2R R8, SRZ ;  /* 0x0000000000087805 */ /* 0x000fe2000001ff00 */
[----:B------:R-:W-:Y:S01]  /*2920*/  UMOV UR6, 0x400 ;  /* 0x0000040000067882 */ /* 0x000fe20000000000 */
[----:B------:R-:W-:Y:S01]  /*2930*/  UMOV UR5, URZ ;  /* 0x000000ff00057c82 */ /* 0x000fe20008000000 */
[----:B------:R-:W-:-:S12]  /*2940*/  ULEA UR6, UR48, UR6, 0x18 ;  /* 0x0000000630067291 */ /* 0x000fd8000f8ec0ff */
.L_x_51:
[----:B------:R-:W-:Y:S02]  /*2950*/  LEA R2, R8, UR6, 0x3 ;  /* 0x0000000608027c11 */ /* 0x000fe4000f8e18ff */
[----:B------:R-:W-:-:S03]  /*2960*/  SHF.L.U32 R4, R9, 0x1f, RZ ;  /* 0x0000001f09047819 */ /* 0x000fc600000006ff */
[----:B------:R-:W-:Y:S01]  /*2970*/  VIADD R5, R2, 0xd0 ;  /* 0x000000d002057836 */ /* 0x000fe20000000000 */
[----:B------:R-:W1:Y:S02]  /*2980*/  SYNCS.PHASECHK.TRANS64.TRYWAIT P0, [R2+URZ+0xc0], R4 ;  /* 0x0000c004020075a7 */ /* 0x000e6400080011ff */
[----:B-1----:R-:W-:Y:S05]  /*2990*/  @!P0 BRA `(.L_x_48) ;  /* 0x0000003c00f08947 */ /* 0x002fea0003800000 */
.L_x_112:
[----:B------:R-:W-:Y:S01]  /*29a0*/  ULEA UR4, UR5, UR6, 0x3 ;  /* 0x0000000605047291 */ /* 0x000fe2000f8e18ff */
[----:B-1----:R-:W-:Y:S01]  /*29b0*/  PRMT R2, RZ, 0x654, R5 ;  /* 0x00000654ff027816 */ /* 0x002fe20000000005 */
[----:B------:R-:W-:Y:S01]  /*29c0*/  @!P2 IMAD.MOV.U32 R4, RZ, RZ, 0x10 ;  /* 0x00000010ff04a424 */ /* 0x000fe200078e00ff */
[----:B------:R-:W-:Y:S01]  /*29d0*/  SHF.L.U32 R5, R12, 0x1f, RZ ;  /* 0x0000001f0c057819 */ /* 0x000fe200000006ff */
[----:B------:R-:W-:Y:S01]  /*29e0*/  UIADD3 UR7, UPT, UPT, UR4, 0x60, URZ ;  /* 0x0000006004077890 */ /* 0x000fe2000fffe0ff */
[----:B------:R1:W-:Y:S05]  /*29f0*/  SYNCS.ARRIVE.TRANS64.RED.A1T0 RZ, [R2+URZ], RZ ;  /* 0x000000ff02ff79a7 */ /* 0x0003ea00081004ff */
[----:B------:R-:W-:Y:S01]  /*2a00*/  IMAD.U32 R6, RZ, RZ, UR7 ;  /* 0x00000007ff067e24 */ /* 0x000fe2000f8e00ff */
[----:B------:R-:W2:Y:S04]  /*2a10*/  SYNCS.PHASECHK.TRANS64.TRYWAIT P0, [UR4+0x70], R5 ;  /* 0x00007005ff0075a7 */ /* 0x000ea80008001104 */
[----:B------:R-:W-:Y:S01]  /*2a20*/  PRMT R6, R0, 0x654, R6 ;  /* 0x0000065400067816 */ /* 0x000fe20000000006 */
[----:B-12---:R-:W-:Y:S06]  /*2a30*/  @!P0 BRA `(.L_x_49) ;  /* 0x0000003c00dc8947 */ /* 0x006fec0003800000 */
.L_x_114:
[----:B------:R-:W-:Y:S01]  /*2a40*/  ULEA UR8, UR5, UR6, 0x4 ;  /* 0x0000000605087291 */ /* 0x000fe2000f8e20ff */
[----:B------:R-:W-:Y:S01]  /*2a50*/  SEL R3, R6, R3, !P2 ;  /* 0x0000000306037207 */ /* 0x000fe20005000000 */
[----:B------:R-:W-:Y:S01]  /*2a60*/  UIADD3 UR9, UPT, UPT, UR4, 0x60, URZ ;  /* 0x0000006004097890 */ /* 0x000fe2000fffe0ff */
[----:B-1----:R-:W-:Y:S01]  /*2a70*/  LEA R2, R11, UR6, 0x3 ;  /* 0x000000060b027c11 */ /* 0x002fe2000f8e18ff */
[----:B------:R-:W-:Y:S01]  /*2a80*/  UIADD3 UR8, UPT, UPT, UR8, 0xf0, URZ ;  /* 0x000000f008087890 */ /* 0x000fe2000fffe0ff */
[----:B------:R1:W-:Y:S01]  /*2a90*/  @!P2 SYNCS.ARRIVE.TRANS64.RED RZ, [R3+URZ], R4 ;  /* 0x0000000403ffa9a7 */ /* 0x0003e200080004ff */
[----:B------:R-:W-:Y:S01]  /*2aa0*/  UIADD3 UR4, UPT, UPT, UR5, 0x1, URZ ;  /* 0x0000000105047890 */ /* 0x000fe2000fffe0ff */
[----:B------:R-:W-:-:S03]  /*2ab0*/  VIADD R8, R8, 0x1 ;  /* 0x0000000108087836 */ /* 0x000fc60000000000 */
[----:B------:R-:W-:Y:S02]  /*2ac0*/  UISETP.NE.AND UP0, UPT, UR4, 0x2, UPT ;  /* 0x000000020400788c */ /* 0x000fe4000bf05270 */
[----:B------:R-:W-:Y:S01]  /*2ad0*/  ISETP.NE.AND P0, PT, R8, 0x2, PT ;  /* 0x000000020800780c */ /* 0x000fe20003f05270 */
[----:B------:R-:W-:Y:S06]  /*2ae0*/  UGETNEXTWORKID.BROADCAST [UR8], [UR9] ;  /* 0x00000000080073ca */ /* 0x000fec0008000100 */
[----:B------:R-:W-:Y:S02]  /*2af0*/  USEL UR7, URZ, 0x1, UP0 ;  /* 0x00000001ff077887 */ /* 0x000fe40008000000 */
[----:B------:R-:W-:-:S04]  /*2b00*/  USEL UR5, UR4, URZ, UP0 ;  /* 0x000000ff04057287 */ /* 0x000fc80008000000 */
[----:B------:R-:W-:Y:S02]  /*2b10*/  LOP3.LUT R12, R12, UR7, RZ, 0x3c, !PT ;  /* 0x000000070c0c7c12 */ /* 0x000fe4000f8e3cff */
[----:B-1----:R-:W-:-:S04]  /*2b20*/  SHF.L.U32 R4, R10, 0x1f, RZ ;  /* 0x0000001f0a047819 */ /* 0x002fc800000006ff */
[----:B------:R-:W1:Y:S02]  /*2b30*/  SYNCS.PHASECHK.TRANS64.TRYWAIT P1, [R2+URZ+0x60], R4 ;  /* 0x00006004020075a7 */ /* 0x000e6400080211ff */
[----:B-1----:R-:W-:Y:S05]  /*2b40*/  @!P1 BRA `(.L_x_50) ;  /* 0x0000003c00b09947 */ /* 0x002fea0003800000 */
.L_x_115:
[C---:B-1----:R-:W-:Y:S01]  /*2b50*/  LEA R4, R11.reuse, UR6, 0x4 ;  /* 0x000000060b047c11 */ /* 0x042fe2000f8e20ff */
[----:B------:R-:W-:Y:S01]  /*2b60*/  VIADD R2, R2, 0x70 ;  /* 0x0000007002027836 */ /* 0x000fe20000000000 */
[----:B------:R-:W-:Y:S01]  /*2b70*/  SEL R8, R8, RZ, P0 ;  /* 0x000000ff08087207 */ /* 0x000fe20000000000 */
[----:B------:R-:W-:-:S03]  /*2b80*/  VIADD R11, R11, 0x1 ;  /* 0x000000010b0b7836 */ /* 0x000fc60000000000 */
[----:B------:R-:W1:Y:S01]  /*2b90*/  LDS.128 R4, [R4+0xf0] ;  /* 0x0000f00004047984 */ /* 0x000e620000000c00 */
[----:B------:R-:W-:Y:S02]  /*2ba0*/  PRMT R2, RZ, 0x654, R2 ;  /* 0x00000654ff027816 */ /* 0x000fe40000000002 */
[C---:B------:R-:W-:Y:S01]  /*2bb0*/  ISETP.NE.AND P1, PT, R11.reuse, 0x2, PT ;  /* 0x000000020b00780c */ /* 0x040fe20003f25270 */
[----:B------:R-:W-:Y:S01]  /*2bc0*/  @!PT LDS RZ, [RZ] ;  /* 0x00000000fffff984 */ /* 0x000fe20000000800 */
[----:B------:R-:W-:Y:S01]  /*2bd0*/  @!PT LDS RZ, [RZ] ;  /* 0x00000000fffff984 */ /* 0x000fe20000000800 */
[----:B------:R-:W-:Y:S01]  /*2be0*/  @!PT LDS RZ, [RZ] ;  /* 0x00000000fffff984 */ /* 0x000fe20000000800 */
[----:B------:R-:W-:Y:S01]  /*2bf0*/  @!PT LDS RZ, [RZ] ;  /* 0x00000000fffff984 */ /* 0x000fe20000000800 */
[----:B------:R2:W-:Y:S06]  /*2c00*/  MEMBAR.ALL.CTA ;  /* 0x0000000000007992 */ /* 0x0005ec0000008000 */
[----:B--2---:R-:W2:Y:S01]  /*2c10*/  FENCE.VIEW.ASYNC.S ;  /* 0x00000000000073c6 */ /* 0x004ea20000000000 */
[----:B------:R-:W-:Y:S01]  /*2c20*/  SEL R11, R11, RZ, P1 ;  /* 0x000000ff0b0b7207 */ /* 0x000fe20000800000 */
[----:B--2---:R2:W-:Y:S01]  /*2c30*/  SYNCS.ARRIVE.TRANS64.RED.A1T0 RZ, [R2+URZ], RZ ;  /* 0x000000ff02ff79a7 */ /* 0x0045e200081004ff */
[----:B-1----:R-:W-:-:S02]  /*2c40*/  LOP3.LUT P3, RZ, R6, 0x1, RZ, 0xc0, !PT ;  /* 0x0000000106ff7812 */ /* 0x002fc4000786c0ff */
[----:B------:R-:W-:-:S04]  /*2c50*/  SEL R4, RZ, 0x1, P1 ;  /* 0x00000001ff047807 */ /* 0x000fc80000800000 */
[----:B------:R-:W-:Y:S02]  /*2c60*/  LOP3.LUT R10, R10, R4, RZ, 0x3c, !PT ;  /* 0x000000040a0a7212 */ /* 0x000fe400078e3cff */
[----:B--2---:R-:W-:-:S04]  /*2c70*/  SEL R2, RZ, 0x1, P0 ;  /* 0x00000001ff027807 */ /* 0x004fc80000000000 */
[----:B------:R-:W-:Y:S01]  /*2c80*/  LOP3.LUT R9, R9, R2, RZ, 0x3c, !PT ;  /* 0x0000000209097212 */ /* 0x000fe200078e3cff */
[----:B------:R-:W-:Y:S06]  /*2c90*/  @P3 BRA `(.L_x_51) ;  /* 0xfffffffc002c3947 */ /* 0x000fec000383ffff */
[----:B------:R-:W-:Y:S01]  /*2ca0*/  ULEA UR4, UR5, UR6, 0x3 ;  /* 0x0000000605047291 */ /* 0x000fe2000f8e18ff */
[----:B------:R-:W-:-:S08]  /*2cb0*/  SHF.L.U32 R2, R12, 0x1f, RZ ;  /* 0x0000001f0c027819 */ /* 0x000fd000000006ff */
[----:B------:R-:W1:Y:S02]  /*2cc0*/  SYNCS.PHASECHK.TRANS64 P0, [UR4+0x70], R2 ;  /* 0x00007002ff0075a7 */ /* 0x000e640008001004 */
[----:B-1----:R-:W-:Y:S05]  /*2cd0*/  @P0 BRA `(.L_x_52) ;  /* 0x0000000000080947 */ /* 0x002fea0003800000 */
[----:B------:R-:W1:Y:S02]  /*2ce0*/  SYNCS.PHASECHK.TRANS64.TRYWAIT P0, [UR4+0x70], R2 ;  /* 0x00007002ff0075a7 */ /* 0x000e640008001104 */
[----:B-1----:R-:W-:Y:S05]  /*2cf0*/  @!P0 BRA `(.L_x_53) ;  /* 0x0000003c00588947 */ /* 0x002fea0003800000 */
.L_x_52:
[----:B------:R-:W-:-:S04]  /*2d00*/  UIADD3 UR7, UPT, UPT, UR5, 0x1, URZ ;  /* 0x0000000105077890 */ /* 0x000fc8000fffe0ff */
[----:B------:R-:W-:-:S04]  /*2d10*/  UISETP.NE.AND UP0, UPT, UR7, 0x2, UPT ;  /* 0x000000020700788c */ /* 0x000fc8000bf05270 */
[----:B------:R-:W-:Y:S02]  /*2d20*/  USEL UR8, URZ, 0x1, UP0 ;  /* 0x00000001ff087887 */ /* 0x000fe40008000000 */
[----:B------:R-:W-:-:S04]  /*2d30*/  USEL UR7, UR7, URZ, UP0 ;  /* 0x000000ff07077287 */ /* 0x000fc80008000000 */
[----:B------:R-:W-:Y:S01]  /*2d40*/  ULEA UR7, UR7, UR6, 0x3 ;  /* 0x0000000607077291 */ /* 0x000fe2000f8e18ff */
[----:B-1----:R-:W-:-:S04]  /*2d50*/  LOP3.LUT R2, R12, UR8, RZ, 0x3c, !PT ;  /* 0x000000080c027c12 */ /* 0x002fc8000f8e3cff */
[----:B------:R-:W-:-:S04]  /*2d60*/  SHF.L.U32 R0, R2, 0x1f, RZ ;  /* 0x0000001f02007819 */ /* 0x000fc800000006ff */
[----:B------:R-:W1:Y:S02]  /*2d70*/  SYNCS.PHASECHK.TRANS64 P0, [UR7+0x70], R0 ;  /* 0x00007000ff0075a7 */ /* 0x000e640008001007 */
[----:B-1----:R-:W-:Y:S05]  /*2d80*/  @P0 EXIT ;  /* 0x000000000000094d */ /* 0x002fea0003800000 */
[----:B------:R-:W-:Y:S02]  /*2d90*/  SHF.L.U32 R2, R2, 0x1f, RZ ;  /* 0x0000001f02027819 */ /* 0x000fe400000006ff */
[----:B------:R-:W-:-:S07]  /*2da0*/  MOV R0, UR7 ;  /* 0x0000000700007c02 */ /* 0x000fce0008000f00 */
.L_x_54:
[----:B-1----:R1:W2:Y:S02]  /*2db0*/  SYNCS.PHASECHK.TRANS64.TRYWAIT P0, [R0+URZ+0x70], R2 ;  /* 0x00007002000075a7 */ /* 0x0022a400080011ff */
[----:B--2---:R-:W-:Y:S05]  /*2dc0*/  @!P0 NANOSLEEP.SYNCS 0x989680 ;  /* 0x009896800000895d */ /* 0x004fea0003900000 */
[----:B------:R-:W2:Y:S02]  /*2dd0*/  @!P0 SYNCS.PHASECHK.TRANS64 P0, [R0+URZ+0x70], R2 ;  /* 0x00007002000085a7 */ /* 0x000ea400080010ff */
[----:B--2---:R-:W-:Y:S05]  /*2de0*/  @P0 EXIT ;  /* 0x000000000000094d */ /* 0x004fea0003800000 */
[----:B------:R-:W-:Y:S05]  /*2df0*/  BRA `(.L_x_54) ;  /* 0xfffffffc00ec7947 */ /* 0x000fea000383ffff */
.L_x_47:
[----:B------:R-:W-:Y:S05]  /*2e00*/  BRA.U UP4, `(.L_x_55) ;  /* 0x0000000d049c7547 */ /* 0x000fea000b800000 */
[----:B------:R-:W-:Y:S01]  /*2e10*/  UMOV UR4, 0x40 ;  /* 0x0000004000047882 */ /* 0x000fe20000000000 */
[----:B------:R-:W-:Y:S01]  /*2e20*/  NOP ;  /* 0x0000000000007918 */ /* 0x000fe20000000000 */
[----:B------:R-:W-:Y:S01]  /*2e30*/  ULEA UR5, UR48, UR4, 0x18 ;  /* 0x0000000430057291 */ /* 0x000fe2000f8ec0ff */
[----:B------:R-:W-:Y:S02]  /*2e40*/  UMOV UR6, 0x400 ;  /* 0x0000040000067882 */ /* 0x000fe40000000000 */
[----:B------:R-:W-:-:S06]  /*2e50*/  ULEA UR6, UR48, UR6, 0x18 ;  /* 0x0000000630067291 */ /* 0x000fcc000f8ec0ff */
[----:B------:R-:W1:Y:S02]  /*2e60*/  LDS.U8 R0, [UR5+0x1c] ;  /* 0x00001c05ff007984 */ /* 0x000e640008000000 */
[----:B-1----:R-:W-:-:S13]  /*2e70*/  ISETP.NE.AND P0, PT, R0, RZ, PT ;  /* 0x000000ff0000720c */ /* 0x002fda0003f05270 */
[----:B------:R-:W-:Y:S05]  /*2e80*/  @P0 BRA `(.L_x_56) ;  /* 0x0000000000580947 */ /* 0x000fea0003800000 */
[----:B------:R-:W-:-:S13]  /*2e90*/  ELECT P0, URZ, PT ;  /* 0x0000000000ff782f */ /* 0x000fda0003800000 */
[----:B------:R-:W-:Y:S05]  /*2ea0*/  @!P0 BRA `(.L_x_57) ;  /* 0x0000000000608947 */ /* 0x000fea0003800000 */
[----:B------:R-:W-:Y:S01]  /*2eb0*/  UMOV UR4, 0x10 ;  /* 0x0000001000047882 */ /* 0x000fe20000000000 */
[----:B------:R-:W-:Y:S01]  /*2ec0*/  HFMA2 R0, -RZ, RZ, 0, 5.9604644775390625e-08 ;  /* 0x00000001ff007431 */ /* 0x000fe200000001ff */
[----:B------:R-:W-:-:S03]  /*2ed0*/  MOV R3, 0xffff ;  /* 0x0000ffff00037802 */ /* 0x000fc60000000f00 */
[----:B------:R-:W-:Y:S04]  /*2ee0*/  DEPBAR.LE SB1, 0x36 ;  /* 0x00009d800000791a */ /* 0x000fe80000000000 */
[----:B------:R-:W1:Y:S02]  /*2ef0*/  UTCATOMSWS.FIND_AND_SET.ALIGN UP0, UR4, UR4 ;  /* 0x00000004000475e3 */ /* 0x000e640008000800 */
[----:B-1----:R-:W-:Y:S01]  /*2f00*/  MOV R4, UR4 ;  /* 0x0000000400047c02 */ /* 0x002fe20008000f00 */
[----:B------:R-:W-:Y:S06]  /*2f10*/  BRA.U UP0, `(.L_x_58) ;  /* 0x0000000100187547 */ /* 0x000fec000b800000 */
.L_x_59:
[----:B------:R-:W-:Y:S05]  /*2f20*/  NANOSLEEP 0x64 ;  /* 0x000000640000795d */ /* 0x000fea0003800000 */
[----:B------:R-:W-:-:S05]  /*2f30*/  UMOV UR4, 0x10 ;  /* 0x0000001000047882 */ /* 0x000fca0000000000 */
[----:B------:R-:W-:Y:S04]  /*2f40*/  DEPBAR.LE SB1, 0x36 ;  /* 0x00009d800000791a */ /* 0x000fe80000000000 */
[----:B------:R-:W1:Y:S02]  /*2f50*/  UTCATOMSWS.FIND_AND_SET.ALIGN UP0, UR4, UR4 ;  /* 0x00000004000475e3 */ /* 0x000e640008000800 */
[----:B-1----:R-:W-:Y:S01]  /*2f60*/  MOV R4, UR4 ;  /* 0x0000000400047c02 */ /* 0x002fe20008000f00 */
[----:B------:R-:W-:Y:S05]  /*2f70*/  BRA.U !UP0, `(.L_x_59) ;  /* 0xfffffffd08e87547 */ /* 0x000fea000b83ffff */
.L_x_58:
[-C--:B------:R-:W-:Y:S02]  /*2f80*/  SHF.L.U32 R3, R3, R4.reuse, RZ ;  /* 0x0000000403037219 */ /* 0x080fe400000006ff */
[----:B------:R-:W-:Y:S01]  /*2f90*/  SHF.L.U32 R0, R0, R4, RZ ;  /* 0x0000000400007219 */ /* 0x000fe200000006ff */
[----:B------:R-:W-:Y:S02]  /*2fa0*/  IMAD.SHL.U32 R4, R4, 0x20, RZ ;  /* 0x0000002004047824 */ /* 0x000fe400078e00ff */
[----:B------:R1:W-:Y:S04]  /*2fb0*/  ATOMS.OR RZ, [UR5+0x14], R3 ;  /* 0x00001403ffff798c */ /* 0x0003e8000b000005 */
[----:B------:R1:W-:Y:S04]  /*2fc0*/  ATOMS.OR RZ, [UR5+0x18], R0 ;  /* 0x00001800ffff798c */ /* 0x0003e8000b000005 */
[----:B------:R1:W-:Y:S01]  /*2fd0*/  STS [UR6+0x110], R4 ;  /* 0x00011004ff007988 */ /* 0x0003e20008000806 */
[----:B------:R-:W-:Y:S05]  /*2fe0*/  BRA `(.L_x_57) ;  /* 0x0000000000107947 */ /* 0x000fea0003800000 */
.L_x_56:
[----:B------:R-:W-:Y:S02]  /*2ff0*/  MOV R0, 0xffffffff ;  /* 0xffffffff00007802 */ /* 0x000fe40000000f00 */
[----:B------:R-:W-:-:S03]  /*3000*/  MOV R4, 0x3030 ;  /* 0x0000303000047802 */ /* 0x000fc60000000f00 */
[----:B------:R1:W-:Y:S04]  /*3010*/  STS [UR6+0x110], R0 ;  /* 0x00011000ff007988 */ /* 0x0003e80008000806 */
[----:B-1---5:R-:W-:Y:S05]  /*3020*/  CALL.REL.NOINC `($__internal_1_$__cuda_sm10x_tcgen05_guardrail_trap_phase_invalid_during_alloc) ;  /* 0x0000003c00d87944 */ /* 0x022fea0003c00000 */
.L_x_57:
[----:B------:R-:W-:Y:S05]  /*3030*/  WARPSYNC.ALL ;  /* 0x0000000000007948 */ /* 0x000fea0003800000 */
[----:B------:R-:W2:Y:S01]  /*3040*/  S2UR UR4, SR_CgaCtaId ;  /* 0x00000000000479c3 */ /* 0x000ea20000008800 */
[----:B------:R-:W-:Y:S01]  /*3050*/  UMOV UR17, 0x400 ;  /* 0x0000040000117882 */ /* 0x000fe20000000000 */
[----:B------:R-:W-:-:S06]  /*3060*/  NOP ;  /* 0x0000000000007918 */ /* 0x000fcc0000000000 */
[----:B------:R-:W-:Y:S06]  /*3070*/  BAR.ARV 0x6, 0xa0 ;  /* 0x0182800000007b1d */ /* 0x000fec0000002000 */
[----:B------:R-:W3:Y:S01]  /*3080*/  LDCU UR5, c[0x0][0x38c] ;  /* 0x00007180ff0577ac */ /* 0x000ee20008000800 */
[----:B------:R-:W-:Y:S01]  /*3090*/  LOP3.LUT R2, R2, 0xffff, RZ, 0xc0, !PT ;  /* 0x0000ffff02027812 */ /* 0x000fe200078ec0ff */
[----:B------:R-:W-:Y:S01]  /*30a0*/  IMAD.MOV.U32 R11, RZ, RZ, 0x1 ;  /* 0x00000001ff0b7424 */ /* 0x000fe200078e00ff */
[----:B------:R-:W-:Y:S01]  /*30b0*/  CS2R R8, SRZ ;  /* 0x0000000000087805 */ /* 0x000fe2000001ff00 */
[----:B------:R-:W4:Y:S01]  /*30c0*/  LDCU UR8, c[0x0][0x38c] ;  /* 0x00007180ff0877ac */ /* 0x000f220008000800 */
[----:B------:R-:W-:Y:S01]  /*30d0*/  R2UR UR19, R2 ;  /* 0x00000000021372ca */ /* 0x000fe200000e0000 */
[----:B------:R-:W-:Y:S01]  /*30e0*/  IMAD.MOV.U32 R10, RZ, RZ, RZ ;  /* 0x000000ffff0a7224 */ /* 0x000fe200078e00ff */
[----:B------:R-:W-:Y:S01]  /*30f0*/  UMOV UR22, URZ ;  /* 0x000000ff00167c82 */ /* 0x000fe20008000000 */
[----:B------:R-:W-:Y:S01]  /*3100*/  UMOV UR14, URZ ;  /* 0x000000ff000e7c82 */ /* 0x000fe20008000000 */
[----:B--2---:R-:W-:Y:S01]  /*3110*/  ULEA UR17, UR4, UR17, 0x18 ;  /* 0x0000001104117291 */ /* 0x004fe2000f8ec0ff */
[----:B------:R-:W-:Y:S01]  /*3120*/  UMOV UR26, 0x0 ;  /* 0x00000000001a7882 */ /* 0x000fe20000000000 */
[----:B------:R-:W-:-:S02]  /*3130*/  UMOV UR27, 0x4100490 ;  /* 0x04100490001b7882 */ /* 0x000fc40000000000 */
[----:B------:R-:W-:Y:S02]  /*3140*/  UIADD3 UR6, UPT, UPT, UR17, 0x2400, URZ ;  /* 0x0000240011067890 */ /* 0x000fe4000fffe0ff */
[----:B------:R-:W-:Y:S02]  /*3150*/  UIADD3 UR7, UPT, UPT, UR17, 0x6400, URZ ;  /* 0x0000640011077890 */ /* 0x000fe4000fffe0ff */
[----:B---3--:R-:W-:Y:S01]  /*3160*/  UIADD3 UR5, UPT, UPT, UR5, 0x3f, URZ ;  /* 0x0000003f05057890 */ /* 0x008fe2000fffe0ff */
[----:B-1----:R-:W1:Y:S01]  /*3170*/  LDS R0, [UR17+0x110] ;  /* 0x00011011ff007984 */ /* 0x002e620008000800 */
[----:B------:R-:W-:Y:S02]  /*3180*/  USHF.R.U32.HI UR6, URZ, 0x4, UR6 ;  /* 0x00000004ff067899 */ /* 0x000fe40008011606 */
[----:B------:R-:W-:Y:S02]  /*3190*/  USHF.R.S32.HI UR4, URZ, 0x1f, UR5 ;  /* 0x0000001fff047899 */ /* 0x000fe40008011405 */
[----:B------:R-:W-:-:S02]  /*31a0*/  ULOP3.LUT UR6, UR6, 0x3fff, URZ, 0xc0, !UPT ;  /* 0x00003fff06067892 */ /* 0x000fc4000f8ec0ff */
[----:B------:R-:W-:Y:S02]  /*31b0*/  ULEA.HI UR4, UR4, UR5, URZ, 0x6 ;  /* 0x0000000504047291 */ /* 0x000fe4000f8f30ff */
[----:B------:R-:W-:Y:S02]  /*31c0*/  USHF.R.U32.HI UR5, URZ, 0x4, UR7 ;  /* 0x00000004ff057899 */ /* 0x000fe40008011607 */
[----:B------:R-:W-:Y:S02]  /*31d0*/  USHF.R.S32.HI UR28, URZ, 0x6, UR4 ;  /* 0x00000006ff1c7899 */ /* 0x000fe40008011404 */
[----:B------:R-:W-:Y:S02]  /*31e0*/  ULOP3.LUT UR5, UR5, 0x3fff, URZ, 0xc0, !UPT ;  /* 0x00003fff05057892 */ /* 0x000fe4000f8ec0ff */
[----:B------:R-:W-:Y:S02]  /*31f0*/  UISETP.LT.AND UP0, UPT, UR28, 0x1, UPT ;  /* 0x000000011c00788c */ /* 0x000fe4000bf01270 */
[----:B------:R-:W-:-:S02]  /*3200*/  ULOP3.LUT UR20, UR6, 0x10000, URZ, 0xfc, !UPT ;  /* 0x0001000006147892 */ /* 0x000fc4000f8efcff */
[----:B------:R-:W-:Y:S02]  /*3210*/  USEL UR29, UR28, 0x1, !UP0 ;  /* 0x000000011c1d7887 */ /* 0x000fe4000c000000 */
[----:B------:R-:W-:Y:S02]  /*3220*/  ULOP3.LUT UR21, UR5, 0x10000, URZ, 0xfc, !UPT ;  /* 0x0001000005157892 */ /* 0x000fe4000f8efcff */
[----:B------:R-:W-:Y:S02]  /*3230*/  UIADD3 UR29, UPT, UPT, -UR29, URZ, URZ ;  /* 0x000000ff1d1d7290 */ /* 0x000fe4000fffe1ff */
[----:B----4-:R-:W-:Y:S01]  /*3240*/  UISETP.GE.AND UP4, UPT, UR8, 0x1, UPT ;  /* 0x000000010800788c */ /* 0x010fe2000bf86270 */
[----:B------:R-:W-:Y:S01]  /*3250*/  UMOV UR24, 0x0 ;  /* 0x0000000000187882 */ /* 0x000fe20000000000 */
[----:B------:R-:W-:Y:S01]  /*3260*/  UMOV UR25, 0x4100490 ;  /* 0x0410049000197882 */ /* 0x000fe20000000000 */
[----:B-1----:R-:W-:-:S15]  /*3270*/  R2UR UR30, R0 ;  /* 0x00000000001e72ca */ /* 0x002fde00000e0000 */
.L_x_66:
[----:B------:R-:W-:Y:S02]  /*3280*/  LEA R0, R10, UR17, 0x3 ;  /* 0x000000110a007c11 */ /* 0x000fe4000f8e18ff */
[----:B------:R-:W-:Y:S02]  /*3290*/  SHF.L.U32 R2, R9, 0x1f, RZ ;  /* 0x0000001f09027819 */ /* 0x000fe400000006ff */
[----:B------:R-:W-:Y:S01]  /*32a0*/  PLOP3.LUT P0, PT, PT, PT, UP4, 0x80, 0x8 ;  /* 0x000000000008781c */ /* 0x000fe20003f0f048 */
[----:B------:R-:W-:Y:S01]  /*32b0*/  VIADD R3, R0, 0x70 ;  /* 0x0000007000037836 */ /* 0x000fe20000000000 */
[----:B-1----:R-:W1:Y:S02]  /*32c0*/  SYNCS.PHASECHK.TRANS64.TRYWAIT P1, [R0+URZ+0x60], R2 ;  /* 0x00006002000075a7 */ /* 0x002e6400080211ff */
[----:B-1-3--:R-:W-:Y:S09]  /*32d0*/  @!P1 BRA `(.L_x_60) ;  /* 0x0000003400f89947 */ /* 0x00aff20003800000 */
.L_x_117:
[----:B------:R-:W-:Y:S01]  /*32e0*/  LEA R4, R10, UR17, 0x4 ;  /* 0x000000110a047c11 */ /* 0x000fe2000f8e20ff */
[----:B------:R-:W-:Y:S01]  /*32f0*/  @UP4 ULEA UR4, UR14, UR17, 0x3 ;  /* 0x000000110e044291 */ /* 0x000fe2000f8e18ff */
[----:B------:R-:W-:Y:S01]  /*3300*/  PLOP3.LUT P2, PT, PT, PT, PT, 0x80, 0x8 ;  /* 0x000000000008781c */ /* 0x000fe20003f4f070 */
[----:B------:R-:W-:Y:S01]  /*3310*/  ULEA UR23, UR22, UR17, 0x3 ;  /* 0x0000001116177291 */ /* 0x000fe2000f8e18ff */
[----:B------:R-:W-:Y:S02]  /*3320*/  PRMT R3, RZ, 0x654, R3 ;  /* 0x00000654ff037816 */ /* 0x000fe40000000003 */
[----:B------:R-:W2:Y:S01]  /*3330*/  LDS.128 R4, [R4+0xf0] ;  /* 0x0000f00004047984 */ /* 0x000ea20000000c00 */
[----:B-1----:R-:W-:Y:S02]  /*3340*/  @P0 SHF.L.U32 R2, R8, 0x1f, RZ ;  /* 0x0000001f08020819 */ /* 0x002fe400000006ff */
[----:B------:R-:W-:Y:S01]  /*3350*/  SHF.L.U32 R0, R11, 0x1f, RZ ;  /* 0x0000001f0b007819 */ /* 0x000fe200000006ff */
[----:B------:R-:W-:Y:S01]  /*3360*/  @!PT LDS RZ, [RZ] ;  /* 0x00000000fffff984 */ /* 0x000fe20000000800 */
[----:B------:R-:W-:Y:S01]  /*3370*/  @!PT LDS RZ, [RZ] ;  /* 0x00000000fffff984 */ /* 0x000fe20000000800 */
[----:B------:R-:W-:Y:S01]  /*3380*/  @!PT LDS RZ, [RZ] ;  /* 0x00000000fffff984 */ /* 0x000fe20000000800 */
[----:B------:R-:W-:Y:S01]  /*3390*/  @!PT LDS RZ, [RZ] ;  /* 0x00000000fffff984 */ /* 0x000fe20000000800 */
[----:B------:R1:W-:Y:S06]  /*33a0*/  MEMBAR.ALL.CTA ;  /* 0x0000000000007992 */ /* 0x0003ec0000008000 */
[----:B-1----:R-:W1:Y:S02]  /*33b0*/  FENCE.VIEW.ASYNC.S ;  /* 0x00000000000073c6 */ /* 0x002e640000000000 */
[----:B-1----:R1:W-:Y:S01]  /*33c0*/  SYNCS.ARRIVE.TRANS64.RED.A1T0 RZ, [R3+URZ], RZ ;  /* 0x000000ff03ff79a7 */ /* 0x0023e200081004ff */
[----:B------:R1:W3:Y:S01]  /*33d0*/  @P0 SYNCS.PHASECHK.TRANS64.TRYWAIT P2, [UR4], R2 ;  /* 0x00000002ff0005a7 */ /* 0x0002e20008041104 */
[----:B------:R-:W-:Y:S01]  /*33e0*/  ULEA.HI UR4, UR22, UR22, URZ, 0x1 ;  /* 0x0000001616047291 */ /* 0x000fe2000f8f08ff */
[----:B--2---:R-:W-:-:S03]  /*33f0*/  LOP3.LUT P1, RZ, R6, 0x1, RZ, 0xc0, !PT ;  /* 0x0000000106ff7812 */ /* 0x004fc6000782c0ff */
[----:B------:R-:W-:Y:S02]  /*3400*/  USHF.L.U32 UR18, UR4, 0x5, URZ ;  /* 0x0000000504127899 */ /* 0x000fe400080006ff */
[----:B------:R-:W-:Y:S02]  /*3410*/  ULOP3.LUT UR4, UR4, 0xffe, URZ, 0xc0, !UPT ;  /* 0x00000ffe04047892 */ /* 0x000fe4000f8ec0ff */
[----:B------:R-:W-:Y:S02]  /*3420*/  ULOP3.LUT UR18, UR18, 0xffffffc0, URZ, 0xc0, !UPT ;  /* 0xffffffc012127892 */ /* 0x000fe4000f8ec0ff */
[----:B------:R-:W-:Y:S02]  /*3430*/  UIADD3 UR4, UPT, UPT, -UR4, UR22, URZ ;  /* 0x0000001604047290 */ /* 0x000fe4000fffe1ff */
[----:B------:R-:W-:Y:S01]  /*3440*/  UIADD3 UR18, UPT, UPT, UR30, UR18, URZ ;  /* 0x000000121e127290 */ /* 0x000fe2000fffe0ff */
[----:B------:R-:W2:Y:S03]  /*3450*/  SYNCS.PHASECHK.TRANS64.TRYWAIT P0, [UR23+0xa0], R0 ;  /* 0x0000a000ff0075a7 */ /* 0x000ea60008001117 */
[----:B------:R-:W-:Y:S01]  /*3460*/  ULEA UR18, UR4, UR18, 0x14 ;  /* 0x0000001204127291 */ /* 0x000fe2000f8ea0ff */
[----:B-123--:R-:W-:Y:S11]  /*3470*/  @!P0 BRA `(.L_x_61) ;  /* 0x0000003400a48947 */ /* 0x00eff60003800000 */
.L_x_119:
[----:B------:R-:W-:Y:S01]  /*3480*/  IADD3 R10, PT, PT, R10, 0x1, RZ ;  /* 0x000000010a0a7810 */ /* 0x000fe20007ffe0ff */
[----:B------:R-:W-:Y:S06]  /*3490*/  BRA.U !UP4, `(.L_x_62) ;  /* 0x000000010c987547 */ /* 0x000fec000b800000 */
[----:B------:R-:W-:Y:S01]  /*34a0*/  UPLOP3.LUT UP2, UPT, UPT, UPT, UPT, 0x40, 0x4 ;  /* 0x000000000004789c */ /* 0x000fe20003f4e870 */
[----:B------:R-:W-:Y:S01]  /*34b0*/  UMOV UR16, UR29 ;  /* 0x0000001d00107c82 */ /* 0x000fe20008000000 */
[----:B------:R-:W-:Y:S01]  /*34c0*/  UMOV UR15, UR28 ;  /* 0x0000001c000f7c82 */ /* 0x000fe20008000000 */
[----:B------:R-:W-:-:S08]  /*34d0*/  UMOV UR6, UR14 ;  /* 0x0000000e00067c82 */ /* 0x000fd00008000000 */
.L_x_65:
[----:B------:R-:W-:Y:S02]  /*34e0*/  UIADD3 UR16, UPT, UPT, UR16, 0x1, URZ ;  /* 0x0000000110107890 */ /* 0x000fe4000fffe0ff */
[----:B--2---:R-:W-:Y:S02]  /*34f0*/  ULEA UR5, UR6, UR17, 0x3 ;  /* 0x0000001106057291 */ /* 0x004fe4000f8e18ff */
[----:B------:R-:W-:Y:S01]  /*3500*/  UISETP.NE.AND UP3, UPT, UR16, URZ, UPT ;  /* 0x000000ff1000728c */ /* 0x000fe2000bf65270 */
[----:B---3--:R-:W-:Y:S10]  /*3510*/  @P2 BRA `(.L_x_63) ;  /* 0x00000000000c2947 */ /* 0x008ff40003800000 */
[----:B-1----:R-:W-:Y:S04]  /*3520*/  SHF.L.U32 R2, R8, 0x1f, RZ ;  /* 0x0000001f08027819 */ /* 0x002fe800000006ff */
[----:B------:R-:W1:Y:S02]  /*3530*/  SYNCS.PHASECHK.TRANS64.TRYWAIT P0, [UR5], R2 ;  /* 0x00000002ff0075a7 */ /* 0x000e640008001105 */
[----:B-1----:R-:W-:Y:S05]  /*3540*/  @!P0 BRA `(.L_x_64) ;  /* 0x0000003400888947 */ /* 0x002fea0003800000 */
.L_x_63:
[----:B------:R-:W-:Y:S01]  /*3550*/  UISETP.NE.AND UP0, UPT, UR15, 0x1, UPT ;  /* 0x000000010f00788c */ /* 0x000fe2000bf05270 */
[----:B------:R-:W-:Y:S01]  /*3560*/  PLOP3.LUT P2, PT, PT, PT, PT, 0x80, 0x8 ;  /* 0x000000000008781c */ /* 0x000fe20003f4f070 */
[----:B------:R-:W-:Y:S02]  /*3570*/  UIADD3 UR4, UPT, UPT, UR6, 0x1, URZ ;  /* 0x0000000106047890 */ /* 0x000fe4000fffe0ff */
[----:B------:R-:W-:Y:S02]  /*3580*/  ULEA UR12, UR6, UR21, 0x8 ;  /* 0x00000015060c7291 */ /* 0x000fe4000f8e40ff */
[----:B------:R-:W-:Y:S01]  /*3590*/  UISETP.NE.AND UP1, UPT, UR4, 0x4, UPT ;  /* 0x000000040400788c */ /* 0x000fe2000bf25270 */
[----:B------:R-:W-:Y:S01]  /*35a0*/  PLOP3.LUT P0, PT, PT, PT, UP0, 0x80, 0x8 ;  /* 0x000000000008781c */ /* 0x000fe20003f0f008 */
[----:B------:R-:W-:Y:S02]  /*35b0*/  UIADD3 UR10, UPT, UPT, UR12, 0x2, URZ ;  /* 0x000000020c0a7890 */ /* 0x000fe4000fffe0ff */
[----:B------:R-:W-:Y:S02]  /*35c0*/  USEL UR7, URZ, 0x1, UP1 ;  /* 0x00000001ff077887 */ /* 0x000fe40008800000 */
[----:B------:R-:W-:Y:S02]  /*35d0*/  USEL UR14, UR4, URZ, UP1 ;  /* 0x000000ff040e7287 */ /* 0x000fe40008800000 */
[----:B------:R-:W-:Y:S02]  /*35e0*/  UIADD3 UR15, UPT, UPT, UR15, -0x1, URZ ;  /* 0xffffffff0f0f7890 */ /* 0x000fe4000fffe0ff */
[----:B------:R-:W-:Y:S01]  /*35f0*/  @UP0 ULEA UR4, UR14, UR17, 0x3 ;  /* 0x000000110e040291 */ /* 0x000fe2000f8e18ff */
[----:B------:R-:W-:Y:S01]  /*3600*/  LOP3.LUT R8, R8, UR7, RZ, 0x3c, !PT ;  /* 0x0000000708087c12 */ /* 0x000fe2000f8e3cff */
[----:B------:R-:W-:Y:S01]  /*3610*/  UIADD3 UR7, UPT, UPT, UR5, 0x20, URZ ;  /* 0x0000002005077890 */ /* 0x000fe2000fffe0ff */
[----:B------:R-:W-:Y:S02]  /*3620*/  UMOV UR13, 0x80004020 ;  /* 0x80004020000d7882 */ /* 0x000fe40000000000 */
[----:B-1----:R-:W-:Y:S01]  /*3630*/  @P0 SHF.L.U32 R0, R8, 0x1f, RZ ;  /* 0x0000001f08000819 */ /* 0x002fe200000006ff */
[----:B------:R-:W-:Y:S01]  /*3640*/  UMOV UR5, 0x80004020 ;  /* 0x8000402000057882 */ /* 0x000fe20000000000 */
[----:B------:R-:W-:Y:S01]  /*3650*/  UMOV UR11, 0x80004020 ;  /* 0x80004020000b7882 */ /* 0x000fe20000000000 */
[----:B------:R-:W-:Y:S01]  /*3660*/  UMOV UR9, 0x80004020 ;  /* 0x8000402000097882 */ /* 0x000fe20000000000 */
[----:B------:R2:W3:Y:S01]  /*3670*/  @P0 SYNCS.PHASECHK.TRANS64.TRYWAIT P2, [UR4], R0 ;  /* 0x00000000ff0005a7 */ /* 0x0004e20008041104 */
[----:B------:R-:W-:Y:S03]  /*3680*/  ULEA UR4, UR6, UR20, 0x8 ;  /* 0x0000001406047291 */ /* 0x000fe6000f8e40ff */
[----:B------:R-:W-:Y:S01]  /*3690*/  UMOV UR6, UR14 ;  /* 0x0000000e00067c82 */ /* 0x000fe20008000000 */
[----:B------:R-:W-:Y:S05]  /*36a0*/  UIADD3 UR8, UPT, UPT, UR4, 0x2, URZ ;  /* 0x0000000204087890 */ /* 0x000fea000fffe0ff */
[----:B------:R2:W-:Y:S01]  /*36b0*/  UTCQMMA gdesc[UR4], gdesc[UR12], tmem[UR18], tmem[UR26], idesc[UR27], UP2 ;  /* 0x00ff1a0c040075ea */ /* 0x0005e20009000312 */
[----:B------:R-:W-:Y:S03]  /*36c0*/  UPLOP3.LUT UP2, UPT, UPT, UPT, UPT, 0x80, 0x8 ;  /* 0x000000000008789c */ /* 0x000fe60003f4f070 */
[----:B------:R2:W-:Y:S01]  /*36d0*/  UTCQMMA gdesc[UR8], gdesc[UR10], tmem[UR18], tmem[UR24], idesc[UR25], UPT ;  /* 0x00ff180a080075ea */ /* 0x0005e2000b800312 */
[----:B------:R2:W-:Y:S01]  /*36e0*/  UTCBAR.MULTICAST [UR7], URZ, UR19 ;  /* 0x000000ff070073e9 */ /* 0x0005e20008000813 */
[----:B------:R-:W-:Y:S06]  /*36f0*/  BRA.U UP3, `(.L_x_65) ;  /* 0xfffffffd03787547 */ /* 0x000fec000b83ffff */
.L_x_62:
[----:B--2---:R-:W-:Y:S01]  /*3700*/  UIADD3 UR4, UPT, UPT, UR22, 0x1, URZ ;  /* 0x0000000116047890 */ /* 0x004fe2000fffe0ff */
[C---:B------:R-:W-:Y:S01]  /*3710*/  ISETP.NE.AND P0, PT, R10.reuse, 0x2, PT ;  /* 0x000000020a00780c */ /* 0x040fe20003f05270 */
[----:B------:R-:W-:Y:S02]  /*3720*/  UIADD3 UR5, UPT, UPT, UR23, 0x80, URZ ;  /* 0x0000008017057890 */ /* 0x000fe4000fffe0ff */
[----:B------:R-:W-:Y:S01]  /*3730*/  UISETP.NE.AND UP0, UPT, UR4, 0x4, UPT ;  /* 0x000000040400788c */ /* 0x000fe2000bf05270 */
[----:B-1----:R-:W-:Y:S02]  /*3740*/  SEL R0, RZ, 0x1, P0 ;  /* 0x00000001ff007807 */ /* 0x002fe40000000000 */
[----:B------:R-:W-:Y:S01]  /*3750*/  SEL R10, R10, RZ, P0 ;  /* 0x000000ff0a0a7207 */ /* 0x000fe20000000000 */
[----:B------:R-:W-:Y:S01]  /*3760*/  USEL UR6, URZ, 0x1, UP0 ;  /* 0x00000001ff067887 */ /* 0x000fe20008000000 */
[----:B------:R-:W-:Y:S01]  /*3770*/  LOP3.LUT R9, R9, R0, RZ, 0x3c, !PT ;  /* 0x0000000009097212 */ /* 0x000fe200078e3cff */
[----:B------:R-:W-:Y:S01]  /*3780*/  USEL UR22, UR4, URZ, UP0 ;  /* 0x000000ff04167287 */ /* 0x000fe20008000000 */
[----:B------:R1:W-:Y:S03]  /*3790*/  UTCBAR [UR5], URZ ;  /* 0x000000ff050073e9 */ /* 0x0003e600080000ff */
[----:B------:R-:W-:Y:S01]  /*37a0*/  LOP3.LUT R11, R11, UR6, RZ, 0x3c, !PT ;  /* 0x000000060b0b7c12 */ /* 0x000fe2000f8e3cff */
[----:B------:R-:W-:Y:S07]  /*37b0*/  @P1 BRA `(.L_x_66) ;  /* 0xfffffff800b01947 */ /* 0x000fee000383ffff */
[----:B------:R-:W2:Y:S01]  /*37c0*/  S2UR UR8, SR_CgaCtaId ;  /* 0x00000000000879c3 */ /* 0x000ea20000008800 */
[----:B------:R-:W-:Y:S01]  /*37d0*/  ELECT P0, URZ, PT ;  /* 0x0000000000ff782f */ /* 0x000fe20003800000 */
[----:B------:R-:W-:Y:S01]  /*37e0*/  IMAD.MOV.U32 R0, RZ, RZ, 0x1 ;  /* 0x00000001ff007424 */ /* 0x000fe200078e00ff */
[----:B------:R-:W-:Y:S01]  /*37f0*/  UIADD3 UR17, UPT, UPT, UR17, 0xa0, URZ ;  /* 0x000000a011117890 */ /* 0x000fe2000fffe0ff */
[----:B------:R-:W-:Y:S01]  /*3800*/  SHF.L.U32 R2, R11, 0x1f, RZ ;  /* 0x0000001f0b027819 */ /* 0x000fe200000006ff */
[----:B------:R-:W-:-:S03]  /*3810*/  UMOV UR4, 0x40 ;  /* 0x0000004000047882 */ /* 0x000fc60000000000 */
[----:B------:R-:W-:Y:S01]  /*3820*/  UVIRTCOUNT.DEALLOC.SMPOOL 0x80 ;  /* 0x000000800000784c */ /* 0x000fe20000000000 */
[----:B--2---:R-:W-:Y:S02]  /*3830*/  ULEA UR8, UR8, UR4, 0x18 ;  /* 0x0000000408087291 */ /* 0x004fe4000f8ec0ff */
[----:B------:R-:W-:-:S07]  /*3840*/  ULEA UR4, UR22, UR17, 0x3 ;  /* 0x0000001116047291 */ /* 0x000fce000f8e18ff */
[----:B------:R2:W-:Y:S02]  /*3850*/  @P0 STS.U8 [UR8+0x1c], R0 ;  /* 0x00001c00ff000988 */ /* 0x0005e40008000008 */
[----:B------:R-:W4:Y:S02]  /*3860*/  SYNCS.PHASECHK.TRANS64.TRYWAIT P0, [UR4], R2 ;  /* 0x00000002ff0075a7 */ /* 0x000f240008001104 */
[----:B--2-4-:R-:W-:Y:S05]  /*3870*/  @!P0 BRA `(.L_x_67) ;  /* 0x0000003000d48947 */ /* 0x014fea0003800000 */
.L_x_122:
[----:B------:R-:W-:-:S04]  /*3880*/  UIADD3 UR4, UPT, UPT, UR22, 0x1, URZ ;  /* 0x0000000116047890 */ /* 0x000fc8000fffe0ff */
[----:B------:R-:W-:-:S04]  /*3890*/  UISETP.NE.AND UP0, UPT, UR4, 0x4, UPT ;  /* 0x000000040400788c */ /* 0x000fc8000bf05270 */
[----:B------:R-:W-:Y:S02]  /*38a0*/  USEL UR6, URZ, 0x1, UP0 ;  /* 0x00000001ff067887 */ /* 0x000fe40008000000 */
[----:B------:R-:W-:-:S04]  /*38b0*/  USEL UR4, UR4, URZ, UP0 ;  /* 0x000000ff04047287 */ /* 0x000fc80008000000 */
[----:B-1----:R-:W-:Y:S01]  /*38c0*/  ULEA UR5, UR4, UR17, 0x3 ;  /* 0x0000001104057291 */ /* 0x002fe2000f8e18ff */
[----:B--2---:R-:W-:-:S04]  /*38d0*/  LOP3.LUT R2, R11, UR6, RZ, 0x3c, !PT ;  /* 0x000000060b027c12 */ /* 0x004fc8000f8e3cff */
[----:B------:R-:W-:-:S04]  /*38e0*/  SHF.L.U32 R3, R2, 0x1f, RZ ;  /* 0x0000001f02037819 */ /* 0x000fc800000006ff */
[----:B------:R-:W1:Y:S02]  /*38f0*/  SYNCS.PHASECHK.TRANS64.TRYWAIT P0, [UR5], R3 ;  /* 0x00000003ff0075a7 */ /* 0x000e640008001105 */
[----:B-1----:R-:W-:Y:S05]  /*3900*/  @!P0 BRA `(.L_x_68) ;  /* 0x0000003000c88947 */ /* 0x002fea0003800000 */
.L_x_124:
        /* <DEDUP_REMOVED lines=9> */
.L_x_126:
[----:B------:R-:W-:-:S04]  /*39a0*/  UIADD3 UR4, UPT, UPT, UR4, 0x1, URZ ;  /* 0x0000000104047890 */ /* 0x000fc8000fffe0ff */
[----:B------:R-:W-:-:S04]  /*39b0*/  UISETP.NE.AND UP0, UPT, UR4, 0x4, UPT ;  /* 0x000000040400788c */ /* 0x000fc8000bf05270 */
[----:B------:R-:W-:Y:S02]  /*39c0*/  USEL UR5, URZ, 0x1, UP0 ;  /* 0x00000001ff057887 */ /* 0x000fe40008000000 */
[----:B------:R-:W-:-:S04]  /*39d0*/  USEL UR4, UR4, URZ, UP0 ;  /* 0x000000ff04047287 */ /* 0x000fc80008000000 */
[----:B------:R-:W-:Y:S01]  /*39e0*/  ULEA UR4, UR4, UR17, 0x3 ;  /* 0x0000001104047291 */ /* 0x000fe2000f8e18ff */
[----:B------:R-:W-:-:S04]  /*39f0*/  LOP3.LUT R2, R2, UR5, RZ, 0x3c, !PT ;  /* 0x0000000502027c12 */ /* 0x000fc8000f8e3cff */
[----:B------:R-:W-:-:S04]  /*3a00*/  SHF.L.U32 R2, R2, 0x1f, RZ ;  /* 0x0000001f02027819 */ /* 0x000fc800000006ff */
[----:B------:R-:W2:Y:S02]  /*3a10*/  SYNCS.PHASECHK.TRANS64.TRYWAIT P0, [UR4], R2 ;  /* 0x00000002ff0075a7 */ /* 0x000ea40008001104 */
[----:B--2---:R-:W-:Y:S05]  /*3a20*/  @!P0 BRA `(.L_x_70) ;  /* 0x0000003000b08947 */ /* 0x004fea0003800000 */
.L_x_128:
[----:B------:R-:W-:Y:S01]  /*3a30*/  NOP ;  /* 0x0000000000007918 */ /* 0x000fe20000000000 */
[----:B-1----:R-:W1:Y:S01]  /*3a40*/  LDS R0, [UR8+0x14] ;  /* 0x00001408ff007984 */ /* 0x002e620008000800 */
[----:B------:R-:W-:Y:S01]  /*3a50*/  ULOP3.LUT UR4, UR30, 0xffff, URZ, 0xc0, !UPT ;  /* 0x0000ffff1e047892 */ /* 0x000fe2000f8ec0ff */
[----:B------:R-:W-:Y:S01]  /*3a60*/  UMOV UR5, 0xffff ;  /* 0x0000ffff00057882 */ /* 0x000fe20000000000 */
[----:B------:R-:W-:Y:S02]  /*3a70*/  UMOV UR6, 0x1 ;  /* 0x0000000100067882 */ /* 0x000fe40000000000 */
[----:B------:R-:W-:-:S04]  /*3a80*/  USHF.R.U32.HI UR4, URZ, 0x5, UR4 ;  /* 0x00000005ff047899 */ /* 0x000fc80008011604 */
[----:B------:R-:W-:Y:S02]  /*3a90*/  USHF.L.U32 UR5, UR5, UR4, URZ ;  /* 0x0000000405057299 */ /* 0x000fe400080006ff */
[----:B------:R-:W-:-:S04]  /*3aa0*/  USHF.L.U32 UR4, UR6, UR4, URZ ;  /* 0x0000000406047299 */ /* 0x000fc800080006ff */
[----:B-1----:R-:W-:-:S04]  /*3ab0*/  LOP3.LUT R0, R0, UR5, RZ, 0xc0, !PT ;  /* 0x0000000500007c12 */ /* 0x002fc8000f8ec0ff */
[----:B------:R-:W-:-:S13]  /*3ac0*/  ISETP.NE.AND P0, PT, R0, UR5, PT ;  /* 0x0000000500007c0c */ /* 0x000fda000bf05270 */
[----:B------:R-:W-:Y:S05]  /*3ad0*/  @P0 BRA `(.L_x_71) ;  /* 0x0000000000580947 */ /* 0x000fea0003800000 */
[----:B------:R-:W1:Y:S02]  /*3ae0*/  LDS R0, [UR8+0x18] ;  /* 0x00001808ff007984 */ /* 0x000e640008000800 */
[----:B-1----:R-:W-:-:S04]  /*3af0*/  LOP3.LUT R0, R0, UR4, RZ, 0xc0, !PT ;  /* 0x0000000400007c12 */ /* 0x002fc8000f8ec0ff */
[----:B------:R-:W-:-:S13]  /*3b00*/  ISETP.NE.AND P0, PT, R0, UR4, PT ;  /* 0x0000000400007c0c */ /* 0x000fda000bf05270 */
[----:B------:R-:W-:Y:S05]  /*3b10*/  @P0 BRA `(.L_x_72) ;  /* 0x00000000003c0947 */ /* 0x000fea0003800000 */
[----:B------:R-:W1:Y:S01]  /*3b20*/  S2R R2, SR_LANEID ;  /* 0x0000000000027919 */ /* 0x000e620000000000 */
[----:B------:R-:W-:-:S06]  /*3b30*/  ULOP3.LUT UR5, URZ, UR5, URZ, 0x33, !UPT ;  /* 0x00000005ff057292 */ /* 0x000fcc000f8e33ff */
[----:B------:R-:W-:-:S04]  /*3b40*/  IMAD.U32 R0, RZ, RZ, UR5 ;  /* 0x00000005ff007e24 */ /* 0x000fc8000f8e00ff */
[----:B------:R2:W4:Y:S02]  /*3b50*/  REDUX UR7, R0 ;  /* 0x00000000000773c4 */ /* 0x0005240000000000 */
[----:B------:R1:W-:Y:S01]  /*3b60*/  UTCATOMSWS.AND URZ, UR5 ;  /* 0x0000000500ff79e3 */ /* 0x0003e20008000000 */
[----:B--2---:R-:W-:Y:S01]  /*3b70*/  LOP3.LUT R0, RZ, UR4, RZ, 0x33, !PT ;  /* 0x00000004ff007c12 */ /* 0x004fe2000f8e33ff */
[----:B------:R-:W-:Y:S02]  /*3b80*/  VOTEU.ANY UR4, UPT, PT ;  /* 0x0000000000047886 */ /* 0x000fe400038e0100 */
[----:B------:R-:W-:Y:S02]  /*3b90*/  UFLO.U32 UR4, UR4 ;  /* 0x00000004000472bd */ /* 0x000fe400080e0000 */
[----:B------:R-:W2:Y:S04]  /*3ba0*/  REDUX UR6, R0 ;  /* 0x00000000000673c4 */ /* 0x000ea80000000000 */
[----:B-1----:R-:W-:-:S02]  /*3bb0*/  ISETP.EQ.U32.AND P0, PT, R2, UR4, PT ;  /* 0x0000000402007c0c */ /* 0x002fc4000bf02070 */
[----:B----4-:R-:W-:-:S11]  /*3bc0*/  MOV R2, UR7 ;  /* 0x0000000700027c02 */ /* 0x010fd60008000f00 */
[----:B------:R1:W-:Y:S01]  /*3bd0*/  @P0 ATOMS.AND RZ, [UR8+0x14], R2 ;  /* 0x00001402ffff098c */ /* 0x0003e2000a800008 */
[----:B--2---:R-:W-:-:S05]  /*3be0*/  IMAD.U32 R0, RZ, RZ, UR6 ;  /* 0x00000006ff007e24 */ /* 0x004fca000f8e00ff */
[----:B------:R1:W-:Y:S01]  /*3bf0*/  @P0 ATOMS.AND RZ, [UR8+0x18], R0 ;  /* 0x00001800ffff098c */ /* 0x0003e2000a800008 */
[----:B------:R-:W-:Y:S05]  /*3c00*/  BRA `(.L_x_73) ;  /* 0x0000000000147947 */ /* 0x000fea0003800000 */
.L_x_72:
[----:B------:R-:W-:Y:S02]  /*3c10*/  MOV R2, 0x3c30 ;  /* 0x00003c3000027802 */ /* 0x000fe40000000f00 */
[----:B---3-5:R-:W-:Y:S05]  /*3c20*/  CALL.REL.NOINC `($__internal_0_$__cuda_sm10x_tcgen05_guardrail_trap_col_being_dealloced_not_returned_by_alloc) ;  /* 0x0000003000cc7944 */ /* 0x028fea0003c00000 */
[----:B------:R-:W-:Y:S05]  /*3c30*/  BRA `(.L_x_73) ;  /* 0x0000000000087947 */ /* 0x000fea0003800000 */
.L_x_71:
[----:B------:R-:W-:Y:S02]  /*3c40*/  MOV R2, 0x3c60 ;  /* 0x00003c6000027802 */ /* 0x000fe40000000f00 */
[----:B---3-5:R-:W-:Y:S05]  /*3c50*/  CALL.REL.NOINC `($__internal_2_$__cuda_sm10x_tcgen05_guardrail_trap_unallocated_columns_being_dealloced) ;  /* 0x0000003000d87944 */ /* 0x028fea0003c00000 */
.L_x_73:
[----:B------:R-:W-:Y:S01]  /*3c60*/  NOP ;  /* 0x0000000000007918 */ /* 0x000fe20000000000 */
[----:B------:R-:W-:Y:S05]  /*3c70*/  EXIT ;  /* 0x000000000000794d */ /* 0x000fea0003800000 */
.L_x_55:
[----:B------:R-:W-:-:S09]  /*3c80*/  UISETP.NE.OR UP0, UPT, UR22, 0x3, !UP3 ;  /* 0x000000031600788c */ /* 0x000fd2000df05670 */
[----:B------:R-:W-:Y:S05]  /*3c90*/  BRA.U UP0, `(.L_x_74) ;  /* 0x0000000d00087547 */ /* 0x000fea000b800000 */
[----:B------:R-:W1:Y:S01]  /*3ca0*/  LDCU UR26, c[0x0][0x370] ;  /* 0x00006e00ff1a77ac */ /* 0x000e620008000800 */
[----:B------:R-:W2:Y:S01]  /*3cb0*/  LDC.64 R16, c[0x0][0x348] ;  /* 0x0000d200ff107b82 */ /* 0x000ea20000000a00 */
[----:B------:R-:W-:Y:S02]  /*3cc0*/  HFMA2 R13, -RZ, RZ, 0, 0 ;  /* 0x00000000ff0d7431 */ /* 0x000fe400000001ff */
[----:B------:R-:W-:Y:S01]  /*3cd0*/  IMAD.MOV.U32 R15, RZ, RZ, 0x1 ;  /* 0x00000001ff0f7424 */ /* 0x000fe200078e00ff */
[----:B------:R-:W1:Y:S01]  /*3ce0*/  LDCU.128 UR28, c[0x0][0xb10] ;  /* 0x00016200ff1c77ac */ /* 0x000e620008000c00 */
[----:B------:R-:W-:Y:S01]  /*3cf0*/  IMAD.MOV.U32 R14, RZ, RZ, RZ ;  /* 0x000000ffff0e7224 */ /* 0x000fe200078e00ff */
[----:B------:R-:W-:Y:S01]  /*3d00*/  MOV R12, 0x1000 ;  /* 0x00001000000c7802 */ /* 0x000fe20000000f00 */
[----:B------:R-:W3:Y:S01]  /*3d10*/  LDCU UR25, c[0x0][0x374] ;  /* 0x00006e80ff1977ac */ /* 0x000ee20008000800 */
[----:B------:R-:W4:Y:S01]  /*3d20*/  LDC.64 R2, c[0x0][0x888] ;  /* 0x00022200ff027b82 */ /* 0x000f220000000a00 */
[----:B------:R-:W3:Y:S01]  /*3d30*/  LDCU UR16, c[0x0][0xb0c] ;  /* 0x00016180ff1077ac */ /* 0x000ee20008000800 */
[----:B------:R-:W2:Y:S06]  /*3d40*/  LDCU UR35, c[0x0][0xb20] ;  /* 0x00016400ff2377ac */ /* 0x000eac0008000800 */
[----:B------:R-:W4:Y:S01]  /*3d50*/  LDC.64 R4, c[0x0][0x890] ;  /* 0x00022400ff047b82 */ /* 0x000f220000000a00 */
[----:B------:R-:W2:Y:S01]  /*3d60*/  LDCU UR4, c[0x0][0xb30] ;  /* 0x00016600ff0477ac */ /* 0x000ea20008000800 */
[----:B------:R-:W-:Y:S01]  /*3d70*/  UMOV UR17, 0x400 ;  /* 0x0000040000117882 */ /* 0x000fe20000000000 */
[----:B-1----:R-:W-:-:S02]  /*3d80*/  UIMAD.WIDE.U32 UR32, UR26, UR28, URZ ;  /* 0x0000001c1a2072a5 */ /* 0x002fc4000f8e00ff */
[----:B---3--:R-:W-:Y:S02]  /*3d90*/  UIMAD.WIDE.U32 UR6, UR25, UR31, URZ ;  /* 0x0000001f190672a5 */ /* 0x008fe4000f8e00ff */
[----:B------:R-:W-:Y:S02]  /*3da0*/  ULEA UR17, UR48, UR17, 0x18 ;  /* 0x0000001130117291 */ /* 0x000fe4000f8ec0ff */
[----:B------:R-:W-:Y:S02]  /*3db0*/  UPLOP3.LUT UP3, UPT, UPT, UPT, UPT, 0x40, 0x4 ;  /* 0x000000000004789c */ /* 0x000fe40003f6e870 */
[----:B------:R-:W-:Y:S01]  /*3dc0*/  UIADD3 UR5, UPT, UPT, UR17, 0x40, URZ ;  /* 0x0000004011057890 */ /* 0x000fe2000fffe0ff */
[----:B------:R-:W-:Y:S01]  /*3dd0*/  UMOV UR32, UR33 ;  /* 0x0000002100207c82 */ /* 0x000fe20008000000 */
[----:B------:R-:W-:Y:S01]  /*3de0*/  UMOV UR27, UR7 ;  /* 0x00000007001b7c82 */ /* 0x000fe20008000000 */
[----:B------:R-:W-:Y:S02]  /*3df0*/  UISETP.GE.AND UP0, UPT, UR40, 0x1, UPT ;  /* 0x000000012800788c */ /* 0x000fe4000bf06270 */
[----:B------:R-:W-:Y:S01]  /*3e00*/  UISETP.NE.AND UP4, UPT, UR40, 0x1, UPT ;  /* 0x000000012800788c */ /* 0x000fe2000bf85270 */
[----:B------:R-:W1:Y:S01]  /*3e10*/  LDCU.64 UR14, c[0x0][0xb28] ;  /* 0x00016500ff0e77ac */ /* 0x000e620008000a00 */
[----:B------:R-:W-:-:S02]  /*3e20*/  UISETP.NE.AND UP6, UPT, UR16, 0x1, UPT ;  /* 0x000000011000788c */ /* 0x000fc4000bfc5270 */
[----:B------:R-:W-:Y:S02]  /*3e30*/  UISETP.NE.AND UP5, UPT, UR30, 0x1, UPT ;  /* 0x000000011e00788c */ /* 0x000fe4000bfa5270 */
[----:B------:R-:W-:Y:S02]  /*3e40*/  UPRMT UR48, UR48, 0x654, UR5 ;  /* 0x0000065430307896 */ /* 0x000fe40008000005 */
[----:B------:R-:W-:Y:S02]  /*3e50*/  USHF.R.U32.HI UR32, URZ, UR29, UR32 ;  /* 0x0000001dff207299 */ /* 0x000fe40008011620 */
[----:B--2---:R-:W-:Y:S02]  /*3e60*/  USHF.R.U32.HI UR27, URZ, UR35, UR27 ;  /* 0x00000023ff1b7299 */ /* 0x004fe4000801161b */
[----:B------:R-:W-:-:S11]  /*3e70*/  UISETP.NE.AND UP2, UPT, UR4, 0x1, UPT ;  /* 0x000000010400788c */ /* 0x000fd6000bf45270 */
.L_x_82:
[C---:B------:R-:W-:Y:S02]  /*3e80*/  LEA R7, R14.reuse, UR17, 0x3 ;  /* 0x000000110e077c11 */ /* 0x040fe4000f8e18ff */
[----:B------:R-:W-:Y:S02]  /*3e90*/  SHF.L.U32 R0, R13, 0x1f, RZ ;  /* 0x0000001f0d007819 */ /* 0x000fe400000006ff */
[----:B------:R-:W-:Y:S02]  /*3ea0*/  LEA R8, R14, UR17, 0x4 ;  /* 0x000000110e087c11 */ /* 0x000fe4000f8e20ff */
[----:B--2---:R-:W2:Y:S02]  /*3eb0*/  SYNCS.PHASECHK.TRANS64.TRYWAIT P0, [R7+URZ+0x60], R0 ;  /* 0x00006000070075a7 */ /* 0x004ea400080011ff */
[----:B--2---:R-:W-:Y:S05]  /*3ec0*/  @!P0 BRA `(.L_x_75) ;  /* 0x0000002c00a08947 */ /* 0x004fea0003800000 */
.L_x_129:
[----:B------:R-:W3:Y:S01]  /*3ed0*/  LDS.128 R8, [R8+0xf0] ;  /* 0x0000f00008087984 */ /* 0x000ee20000000c00 */
[----:B------:R-:W-:Y:S01]  /*3ee0*/  UISETP.GE.AND UP0, UPT, UR40, 0x1, UPT ;  /* 0x000000012800788c */ /* 0x000fe2000bf06270 */
[----:B------:R-:W-:Y:S01]  /*3ef0*/  @!PT LDS RZ, [RZ] ;  /* 0x00000000fffff984 */ /* 0x000fe20000000800 */
[----:B------:R-:W-:Y:S01]  /*3f00*/  @!PT LDS RZ, [RZ] ;  /* 0x00000000fffff984 */ /* 0x000fe20000000800 */
[----:B------:R-:W-:Y:S01]  /*3f10*/  @!PT LDS RZ, [RZ] ;  /* 0x00000000fffff984 */ /* 0x000fe20000000800 */
[----:B------:R-:W-:Y:S01]  /*3f20*/  @!PT LDS RZ, [RZ] ;  /* 0x00000000fffff984 */ /* 0x000fe20000000800 */
[----:B------:R1:W-:Y:S06]  /*3f30*/  MEMBAR.ALL.CTA ;  /* 0x0000000000007992 */ /* 0x0003ec0000008000 */
[----:B-1----:R-:W1:Y:S01]  /*3f40*/  FENCE.VIEW.ASYNC.S ;  /* 0x00000000000073c6 */ /* 0x002e620000000000 */
[----:B---3--:R-:W-:Y:S11]  /*3f50*/  LOP3.LUT P0, RZ, R10, 0x1, RZ, 0xc0, !PT ;  /* 0x000000010aff7812 */ /* 0x008ff6000780c0ff */
[----:B------:R-:W-:Y:S02]  /*3f60*/  @!UPT UIADD3 URZ, UPT, UPT, URZ, URZ, URZ ;  /* 0x000000fffffff290 */ /* 0x000fe4000fffe0ff */
[----:B-1----:R-:W-:Y:S01]  /*3f70*/  VOTEU.ANY UP1, P0 ;  /* 0x0000000000ff7886 */ /* 0x002fe20000020100 */
[----:B------:R-:W-:Y:S11]  /*3f80*/  PLOP3.LUT P0, PT, PT, PT, UP1, 0x80, 0x8 ;  /* 0x000000000008781c */ /* 0x000ff60003f0f018 */
[----:B------:R-:W-:Y:S02]  /*3f90*/  @!UPT UIADD3 URZ, UPT, UPT, URZ, URZ, URZ ;  /* 0x000000fffffff290 */ /* 0x000fe4000fffe0ff */
[----:B--2---:R-:W-:Y:S02]  /*3fa0*/  @P0 SHF.R.U32.HI R0, RZ, 0x10, R9 ;  /* 0x00000010ff000819 */ /* 0x004fe40000011609 */
[----:B------:R-:W-:Y:S02]  /*3fb0*/  @P0 MOV R6, R8 ;  /* 0x0000000800060202 */ /* 0x000fe40000000f00 */
[----:B------:R-:W-:Y:S01]  /*3fc0*/  @P0 R2UR UR4, R0 ;  /* 0x00000000000402ca */ /* 0x000fe200000e0000 */
[----:B------:R-:W-:Y:S01]  /*3fd0*/  VIADD R0, R7, 0x70 ;  /* 0x0000007007007836 */ /* 0x000fe20000000000 */
[----:B------:R-:W-:Y:S02]  /*3fe0*/  @P0 LOP3.LUT R8, R9, 0xffff, RZ, 0xc0, !PT ;  /* 0x0000ffff09080812 */ /* 0x000fe400078ec0ff */
[----:B------:R-:W-:Y:S02]  /*3ff0*/  @P0 R2UR UR6, R6 ;  /* 0x00000000060602ca */ /* 0x000fe400000e0000 */
[----:B------:R-:W-:Y:S02]  /*4000*/  PRMT R0, RZ, 0x654, R0 ;  /* 0x00000654ff007816 */ /* 0x000fe40000000000 */
[----:B------:R-:W-:Y:S02]  /*4010*/  @P0 R2UR UR5, R8 ;  /* 0x00000000080502ca */ /* 0x000fe400000e0000 */
[----:B------:R1:W-:Y:S03]  /*4020*/  SYNCS.ARRIVE.TRANS64.RED.A1T0 RZ, [R0+URZ], RZ ;  /* 0x000000ff00ff79a7 */ /* 0x0003e600081004ff */
[----:B------:R-:W-:Y:S04]  /*4030*/  @UP1 UMOV UR24, UR4 ;  /* 0x0000000400181c82 */ /* 0x000fe80008000000 */
[----:B------:R-:W-:Y:S04]  /*4040*/  @UP1 UMOV UR13, UR6 ;  /* 0x00000006000d1c82 */ /* 0x000fe80008000000 */
[----:B------:R-:W-:Y:S01]  /*4050*/  @UP1 UMOV UR7, UR5 ;  /* 0x0000000500071c82 */ /* 0x000fe20008000000 */
[----:B------:R-:W-:Y:S05]  /*4060*/  BRA.U !UP0, `(.L_x_76) ;  /* 0x0000000108a47547 */ /* 0x000fea000b800000 */
[----:B------:R-:W-:Y:S02]  /*4070*/  UIMAD.WIDE.U32 UR10, UR7, UR31, URZ ;  /* 0x0000001f070a72a5 */ /* 0x000fe4000f8e00ff */
[----:B------:R-:W-:Y:S02]  /*4080*/  UIMAD.WIDE.U32 UR18, UR13, UR28, URZ ;  /* 0x0000001c0d1272a5 */ /* 0x000fe4000f8e00ff */
[----:B------:R-:W-:Y:S02]  /*4090*/  USEL UR4, UR25, UR27, !UP5 ;  /* 0x0000001b19047287 */ /* 0x000fe4000e800000 */
[----:B------:R-:W-:Y:S02]  /*40a0*/  USEL UR8, UR26, UR32, !UP6 ;  /* 0x000000201a087287 */ /* 0x000fe4000f000000 */
[----:B------:R-:W-:Y:S02]  /*40b0*/  UIMAD.WIDE.U32 UR20, UR4, UR14, URZ ;  /* 0x0000000e041472a5 */ /* 0x000fe4000f8e00ff */
[----:B------:R-:W-:Y:S01]  /*40c0*/  UIMAD.WIDE.U32 UR22, UR8, UR14, URZ ;  /* 0x0000000e081672a5 */ /* 0x000fe2000f8e00ff */
[----:B------:R-:W-:Y:S02]  /*40d0*/  UMOV UR5, UR11 ;  /* 0x0000000b00057c82 */ /* 0x000fe40008000000 */
[----:B------:R-:W-:Y:S03]  /*40e0*/  USHF.R.U32.HI UR6, URZ, UR35, UR5 ;  /* 0x00000023ff067299 */ /* 0x000fe60008011605 */
[----:B------:R-:W-:Y:S01]  /*40f0*/  UMOV UR5, UR19 ;  /* 0x0000001300057c82 */ /* 0x000fe20008000000 */
[----:B------:R-:W-:Y:S02]  /*4100*/  USEL UR6, UR7, UR6, !UP5 ;  /* 0x0000000607067287 */ /* 0x000fe4000e800000 */
[----:B------:R-:W-:Y:S02]  /*4110*/  USHF.R.U32.HI UR9, URZ, UR29, UR5 ;  /* 0x0000001dff097299 */ /* 0x000fe40008011605 */
[----:B------:R-:W-:Y:S01]  /*4120*/  UIMAD.WIDE.U32 UR10, UR6, UR14, URZ ;  /* 0x0000000e060a72a5 */ /* 0x000fe2000f8e00ff */
[----:B------:R-:W-:Y:S02]  /*4130*/  UMOV UR5, UR21 ;  /* 0x0000001500057c82 */ /* 0x000fe40008000000 */
[----:B------:R-:W-:Y:S03]  /*4140*/  @UP4 USHF.R.U32.HI UR4, URZ, UR15, UR5 ;  /* 0x0000000fff044299 */ /* 0x000fe60008011605 */
[----:B------:R-:W-:Y:S01]  /*4150*/  UMOV UR5, UR23 ;  /* 0x0000001700057c82 */ /* 0x000fe20008000000 */
[----:B------:R-:W-:Y:S02]  /*4160*/  UIMAD UR4, UR40, UR4, URZ ;  /* 0x00000004280472a4 */ /* 0x000fe4000f8e02ff */
[----:B------:R-:W-:Y:S02]  /*4170*/  @UP4 USHF.R.U32.HI UR8, URZ, UR15, UR5 ;  /* 0x0000000fff084299 */ /* 0x000fe40008011605 */
[----:B------:R-:W-:Y:S02]  /*4180*/  USEL UR5, UR13, UR9, !UP6 ;  /* 0x000000090d057287 */ /* 0x000fe4000f000000 */
[----:B------:R-:W-:Y:S02]  /*4190*/  UIMAD UR9, UR40, UR8, URZ ;  /* 0x00000008280972a4 */ /* 0x000fe4000f8e02ff */
[----:B------:R-:W-:Y:S03]  /*41a0*/  UISETP.GE.AND UP0, UPT, UR6, UR4, UPT ;  /* 0x000000040600728c */ /* 0x000fe6000bf06270 */
[----:B------:R-:W-:Y:S01]  /*41b0*/  UMOV UR4, UR11 ;  /* 0x0000000b00047c82 */ /* 0x000fe20008000000 */
[----:B------:R-:W-:Y:S02]  /*41c0*/  UISETP.GE.OR UP0, UPT, UR5, UR9, UP0 ;  /* 0x000000090500728c */ /* 0x000fe40008706670 */
[----:B------:R-:W-:Y:S02]  /*41d0*/  USHF.R.U32.HI UR4, URZ, UR15, UR4 ;  /* 0x0000000fff047299 */ /* 0x000fe40008011604 */
[----:B------:R-:W-:Y:S02]  /*41e0*/  UIMAD.WIDE.U32 UR10, UR5, UR14, URZ ;  /* 0x0000000e050a72a5 */ /* 0x000fe4000f8e00ff */
[----:B------:R-:W-:Y:S04]  /*41f0*/  USEL UR12, UR6, UR4, !UP4 ;  /* 0x00000004060c7287 */ /* 0x000fe8000e000000 */
[----:B------:R-:W-:Y:S01]  /*4200*/  UIADD3 UR9, UPT, UPT, -UR12, URZ, URZ ;  /* 0x000000ff0c097290 */ /* 0x000fe2000fffe1ff */
[----:B------:R-:W-:Y:S02]  /*4210*/  @!UP0 UMOV UR4, UR11 ;  /* 0x0000000b00048c82 */ /* 0x000fe40008000000 */
[----:B------:R-:W-:Y:S02]  /*4220*/  @!UP0 USHF.R.U32.HI UR4, URZ, UR15, UR4 ;  /* 0x0000000fff048299 */ /* 0x000fe40008011604 */
[----:B------:R-:W-:Y:S02]  /*4230*/  UIMAD UR9, UR40, UR9, UR6 ;  /* 0x00000009280972a4 */ /* 0x000fe4000f8e0206 */
[----:B------:R-:W-:Y:S04]  /*4240*/  @!UP0 USEL UR4, UR5, UR4, !UP4 ;  /* 0x0000000405048287 */ /* 0x000fe8000e000000 */
[----:B------:R-:W-:Y:S02]  /*4250*/  @!UP0 UIMAD UR9, UR8, UR9, UR4 ;  /* 0x00000009080982a4 */ /* 0x000fe4000f8e0204 */
[----:B------:R-:W-:Y:S02]  /*4260*/  @!UP0 UIADD3 UR10, UPT, UPT, UR12, -UR4, URZ ;  /* 0x800000040c0a8290 */ /* 0x000fe4000fffe0ff */
[----:B------:R-:W-:Y:S02]  /*4270*/  UIADD3 UR4, UPT, UPT, -UR5, URZ, URZ ;  /* 0x000000ff05047290 */ /* 0x000fe4000fffe1ff */
[----:B------:R-:W-:Y:S02]  /*4280*/  UIADD3 UR8, UPT, UPT, -UR6, URZ, URZ ;  /* 0x000000ff06087290 */ /* 0x000fe4000fffe1ff */
[----:B------:R-:W-:Y:S02]  /*4290*/  @!UP0 UIMAD UR6, UR10, UR40, UR5 ;  /* 0x000000280a0682a4 */ /* 0x000fe4000f8e0205 */
[----:B------:R-:W-:Y:S02]  /*42a0*/  UIMAD UR13, UR16, UR4, UR13 ;  /* 0x00000004100d72a4 */ /* 0x000fe4000f8e020d */
[----:B------:R-:W-:Y:S01]  /*42b0*/  UIMAD UR7, UR30, UR8, UR7 ;  /* 0x000000081e0772a4 */ /* 0x000fe2000f8e0207 */
[----:B------:R-:W-:Y:S02]  /*42c0*/  @!UP0 UMOV UR5, UR9 ;  /* 0x0000000900058c82 */ /* 0x000fe40008000000 */
[----:B------:R-:W-:Y:S02]  /*42d0*/  UIMAD UR13, UR5, UR16, UR13 ;  /* 0x00000010050d72a4 */ /* 0x000fe4000f8e020d */
[----:B------:R-:W-:Y:S11]  /*42e0*/  UIMAD UR7, UR6, UR30, UR7 ;  /* 0x0000001e060772a4 */ /* 0x000ff6000f8e0207 */
[----:B------:R-:W-:Y:S01]  /*42f0*/  @!UPT UIADD3 URZ, UPT, UPT, URZ, URZ, URZ ;  /* 0x000000fffffff290 */ /* 0x000fe2000fffe0ff */
.L_x_76:
[----:B------:R-:W2:Y:S01]  /*4300*/  @!UP2 LDCU.128 UR20, c[0x0][0xb10] ;  /* 0x00016200ff14a7ac */ /* 0x000ea20008000c00 */
[C---:B----4-:R-:W-:Y:S02]  /*4310*/  ISETP.NE.U32.AND P1, PT, R4.reuse, RZ, PT ;  /* 0x000000ff0400720c */ /* 0x050fe40003f25070 */
[----:B------:R-:W-:Y:S02]  /*4320*/  ISETP.NE.U32.AND P0, PT, R4, RZ, PT ;  /* 0x000000ff0400720c */ /* 0x000fe40003f05070 */
[C---:B------:R-:W-:Y:S02]  /*4330*/  ISETP.NE.AND.EX P1, PT, R5.reuse, RZ, PT, P1 ;  /* 0x000000ff0500720c */ /* 0x040fe40003f25310 */
[----:B------:R-:W-:Y:S01]  /*4340*/  ISETP.NE.AND.EX P0, PT, R5, RZ, PT, P0 ;  /* 0x000000ff0500720c */ /* 0x000fe20003f05300 */
[----:B------:R-:W3:Y:S01]  /*4350*/  @!UP2 LDCU UR5, c[0x0][0xb0c] ;  /* 0x00016180ff05a7ac */ /* 0x000ee20008000800 */
[----:B------:R-:W-:Y:S01]  /*4360*/  SHF.L.U32 R6, R15, 0x1f, RZ ;  /* 0x0000001f0f067819 */ /* 0x000fe200000006ff */
[----:B--2---:R-:W-:Y:S07]  /*4370*/  UIMAD.WIDE.U32 UR8, UR13, UR20, URZ ;  /* 0x000000140d0872a5 */ /* 0x004fee000f8e00ff */
[----:B------:R-:W-:Y:S01]  /*4380*/  @!UP2 UMOV UR4, UR9 ;  /* 0x000000090004ac82 */ /* 0x000fe20008000000 */
[----:B---3--:R-:W-:Y:S02]  /*4390*/  @!UP2 UISETP.NE.AND UP0, UPT, UR5, 0x1, UPT ;  /* 0x000000010500a88c */ /* 0x008fe4000bf05270 */
[----:B------:R-:W-:Y:S02]  /*43a0*/  @!UP2 USHF.R.U32.HI UR4, URZ, UR21, UR4 ;  /* 0x00000015ff04a299 */ /* 0x000fe40008011604 */
[----:B------:R-:W-:Y:S02]  /*43b0*/  UIMAD.WIDE.U32 UR8, UR7, UR23, URZ ;  /* 0x00000017070872a5 */ /* 0x000fe4000f8e00ff */
[----:B------:R-:W-:Y:S02]  /*43c0*/  @!UP2 USEL UR10, UR13, UR4, !UP0 ;  /* 0x000000040d0aa287 */ /* 0x000fe4000c000000 */
[----:B------:R-:W-:Y:S03]  /*43d0*/  @!UP2 UISETP.NE.AND UP0, UPT, UR22, 0x1, UPT ;  /* 0x000000011600a88c */ /* 0x000fe6000bf05270 */
[----:B------:R-:W-:Y:S02]  /*43e0*/  @!UP2 UMOV UR6, UR9 ;  /* 0x000000090006ac82 */ /* 0x000fe40008000000 */
[----:B------:R-:W2:Y:S02]  /*43f0*/  @!UP2 LDCU UR4, c[0x0][0xb20] ;  /* 0x00016400ff04a7ac */ /* 0x000ea40008000800 */
[----:B--2---:R-:W-:Y:S04]  /*4400*/  @!UP2 USHF.R.U32.HI UR6, URZ, UR4, UR6 ;  /* 0x00000004ff06a299 */ /* 0x004fe80008011606 */
[----:B------:R-:W-:Y:S04]  /*4410*/  @!UP2 USEL UR6, UR7, UR6, !UP0 ;  /* 0x000000060706a287 */ /* 0x000fe8000c000000 */
[----:B------:R-:W-:Y:S02]  /*4420*/  @!UP2 UIADD3 UR4, UPT, UPT, -UR10, UR6, URZ ;  /* 0x000000060a04a290 */ /* 0x000fe4000fffe1ff */
[----:B------:R-:W-:Y:S02]  /*4430*/  @!UP2 UIADD3 UR6, UPT, UPT, UR10, -UR6, URZ ;  /* 0x800000060a06a290 */ /* 0x000fe4000fffe0ff */
[----:B------:R-:W-:Y:S02]  /*4440*/  @!UP2 UIMAD UR13, UR4, UR5, UR13 ;  /* 0x00000005040da2a4 */ /* 0x000fe4000f8e020d */
[----:B------:R-:W-:Y:S01]  /*4450*/  @!UP2 UIMAD UR7, UR6, UR22, UR7 ;  /* 0x000000160607a2a4 */ /* 0x000fe2000f8e0207 */
[----:B------:R-:W-:Y:S11]  /*4460*/  BRA.U UP3, `(.L_x_77) ;  /* 0x0000000103107547 */ /* 0x000ff6000b800000 */
[----:B------:R-:W-:Y:S04]  /*4470*/  MOV R7, UR34 ;  /* 0x0000002200077c02 */ /* 0x000fe80008000f00 */
[----:B------:R-:W-:Y:S04]  /*4480*/  SHF.L.U32 R7, R7, 0x1f, RZ ;  /* 0x0000001f07077819 */ /* 0x000fe800000006ff */
[----:B------:R-:W2:Y:S02]  /*4490*/  SYNCS.PHASECHK.TRANS64.TRYWAIT P2, [UR17+0x58], R7 ;  /* 0x00005807ff0075a7 */ /* 0x000ea40008041111 */
[----:B--2---:R-:W-:Y:S05]  /*44a0*/  @!P2 BRA `(.L_x_78) ;  /* 0x00000028003ca947 */ /* 0x004fea0003800000 */
.L_x_77:
[----:B------:R-:W-:Y:S05]  /*44b0*/  @!P1 BRA `(.L_x_79) ;  /* 0x0000000000309947 */ /* 0x000fea0003800000 */
[----:B------:R-:W-:Y:S01]  /*44c0*/  ISETP.NE.U32.AND P1, PT, R2, RZ, PT ;  /* 0x000000ff0200720c */ /* 0x000fe20003f25070 */
[----:B------:R-:W2:Y:S01]  /*44d0*/  LDCU.64 UR4, c[0x0][0x358] ;  /* 0x00006b00ff0477ac */ /* 0x000ea20008000a00 */
[----:B------:R-:W-:Y:S02]  /*44e0*/  IMAD.MOV.U32 R79, RZ, RZ, 0x1 ;  /* 0x00000001ff4f7424 */ /* 0x000fe400078e00ff */
[----:B------:R-:W-:Y:S11]  /*44f0*/  ISETP.NE.AND.EX P1, PT, R3, RZ, PT, P1 ;  /* 0x000000ff0300720c */ /* 0x000ff60003f25310 */
[----:B------:R-:W-:Y:S02]  /*4500*/  @!UPT UIADD3 URZ, UPT, UPT, URZ, URZ, URZ ;  /* 0x000000fffffff290 */ /* 0x000fe4000fffe0ff */
[----:B------:R-:W3:Y:S01]  /*4510*/  @P1 LDC.64 R8, c[0x0][0x888] ;  /* 0x00022200ff081b82 */ /* 0x000ee20000000a00 */
[----:B-1----:R-:W-:Y:S04]  /*4520*/  @P1 IMAD R0, R4, UR36, RZ ;  /* 0x0000002404001c24 */ /* 0x002fe8000f8e02ff */
[----:B---3--:R-:W-:Y:S04]  /*4530*/  @P1 IMAD.WIDE R8, R0, 0x4, R8 ;  /* 0x0000000400081825 */ /* 0x008fe800078e0208 */
[----:B------:R-:W-:Y:S01]  /*4540*/  HFMA2 R0, -RZ, RZ, 0, 5.9604644775390625e-08 ;  /* 0x00000001ff007431 */ /* 0x000fe200000001ff */
[----:B--2--5:R2:W5:Y:S04]  /*4550*/  @P1 LDG.E R39, desc[UR4][R8.64] ;  /* 0x0000000408271981 */ /* 0x024568000c1e1900 */
[----:B------:R-:W-:Y:S01]  /*4560*/  @!P1 PRMT R79, R0, 0x7610, R79 ;  /* 0x00007610004f9816 */ /* 0x000fe2000000004f */
[----:B--2---:R-:W3:Y:S06]  /*4570*/  @!P1 LDC R39, c[0x0][0x880] ;  /* 0x00022000ff279b82 */ /* 0x004eec0000000800 */
.L_x_79:
[----:B---3-5:R-:W-:Y:S01]  /*4580*/  @!P0 FSETP.EQ.AND P1, PT, R39, RZ, PT ;  /* 0x000000ff2700820b */ /* 0x028fe20003f22000 */
[----:B------:R-:W-:Y:S01]  /*4590*/  @!UPT UIADD3 URZ, UPT, UPT, URZ, URZ, URZ ;  /* 0x000000fffffff290 */ /* 0x000fe2000fffe0ff */
[----:B------:R-:W-:Y:S11]  /*45a0*/  @!P0 BRA `(.L_x_80) ;  /* 0x0000000000188947 */ /* 0x000ff60003800000 */
[----:B------:R-:W-:Y:S02]  /*45b0*/  LOP3.LUT P0, RZ, R79, 0xff, RZ, 0xc0, !PT ;  /* 0x000000ff4fff7812 */ /* 0x000fe4000780c0ff */
[----:B------:R-:W-:Y:S04]  /*45c0*/  ISETP.NE.U32.AND P1, PT, R2, RZ, PT ;  /* 0x000000ff0200720c */ /* 0x000fe80003f25070 */
[----:B------:R-:W-:Y:S04]  /*45d0*/  ISETP.NE.AND.EX P1, PT, R3, RZ, PT, P1 ;  /* 0x000000ff0300720c */ /* 0x000fe80003f25310 */
[----:B------:R-:W-:Y:S03]  /*45e0*/  PLOP3.LUT P1, PT, P1, PT, PT, 0x8, 0x80 ;  /* 0x000000000080781c */ /* 0x000fe60000f2e170 */
[----:B------:R-:W-:Y:S11]  /*45f0*/  @P0 FSETP.EQ.AND P1, PT, R39, RZ, PT ;  /* 0x000000ff2700020b */ /* 0x000ff60003f22000 */
[----:B------:R-:W-:Y:S02]  /*4600*/  @!UPT UIADD3 URZ, UPT, UPT, URZ, URZ, URZ ;  /* 0x000000fffffff290 */ /* 0x000fe4000fffe0ff */
.L_x_80:
[----:B------:R-:W2:Y:S01]  /*4610*/  SYNCS.PHASECHK.TRANS64.TRYWAIT P0, [UR17+0x48], R6 ;  /* 0x00004806ff0075a7 */ /* 0x000ea20008001111 */
[----:B------:R-:W-:Y:S02]  /*4620*/  ELECT P2, URZ, PT ;  /* 0x0000000000ff782f */ /* 0x000fe40003840000 */
[----:B------:R-:W-:Y:S01]  /*4630*/  IADD3 R14, PT, PT, R14, 0x1, RZ ;  /* 0x000000010e0e7810 */ /* 0x000fe20007ffe0ff */
[----:B--2---:R-:W-:Y:S10]  /*4640*/  @!P0 BRA `(.L_x_81) ;  /* 0x0000002400ec8947 */ /* 0x004ff40003800000 */
.L_x_132:
[----:B------:R-:W-:Y:S01]  /*4650*/  PLOP3.LUT P1, PT, P1, P2, PT, 0xf2, 0x2f ;  /* 0x00000000002f781c */ /* 0x000fe20000f25e72 */
[----:B------:R-:W-:Y:S01]  /*4660*/  UMOV UR18, 0x0 ;  /* 0x0000000000127882 */ /* 0x000fe20000000000 */
[----:B------:R-:W-:Y:S01]  /*4670*/  UMOV UR19, 0x10000000 ;  /* 0x1000000000137882 */ /* 0x000fe20000000000 */
[----:B------:R-:W-:Y:S01]  /*4680*/  UMOV UR12, UR36 ;  /* 0x00000024000c7c82 */ /* 0x000fe20008000000 */
[----:B------:R-:W-:Y:S01]  /*4690*/  LOP3.LUT R15, R15, 0x1, RZ, 0x3c, !PT ;  /* 0x000000010f0f7812 */ /* 0x000fe200078e3cff */
[----:B------:R-:W-:Y:S01]  /*46a0*/  UPLOP3.LUT UP3, UPT, UPT, UPT, UPT, 0x80, 0x8 ;  /* 0x000000000008789c */ /* 0x000fe20003f6f070 */
[----:B------:R-:W-:Y:S07]  /*46b0*/  UMOV UR36, UR24 ;  /* 0x0000001800247c82 */ /* 0x000fee0008000000 */
[----:B-1----:R-:W-:Y:S01]  /*46c0*/  @!P1 IADD3 R6, P0, PT, R16, 0x580, RZ ;  /* 0x0000058010069810 */ /* 0x002fe20007f1e0ff */
[----:B------:R-:W-:Y:S03]  /*46d0*/  VOTEU.ALL UP0, P1 ;  /* 0x0000000000ff7886 */ /* 0x000fe60000800000 */
[----:B------:R-:W-:Y:S01]  /*46e0*/  @!P1 R2UR UR5, R6 ;  /* 0x00000000060592ca */ /* 0x000fe200000e0000 */
[----:B------:R-:W-:Y:S01]  /*46f0*/  @!P1 IMAD.X R0, RZ, RZ, R17, P0 ;  /* 0x000000ffff009224 */ /* 0x000fe200000e0611 */
[----:B------:R-:W-:Y:S01]  /*4700*/  @!UP0 USHF.L.U32 UR10, UR45, 0x6, URZ ;  /* 0x000000062d0a8899 */ /* 0x000fe200080006ff */
[----:B------:R-:W-:Y:S01]  /*4710*/  ISETP.NE.AND P0, PT, R14, 0x2, PT ;  /* 0x000000020e00780c */ /* 0x000fe20003f05270 */
[----:B------:R-:W-:Y:S02]  /*4720*/  @!UP0 USHF.L.U32 UR11, UR46, 0x6, URZ ;  /* 0x000000062e0b8899 */ /* 0x000fe400080006ff */
[----:B------:R-:W-:Y:S01]  /*4730*/  @!P1 R2UR UR4, R0 ;  /* 0x00000000000492ca */ /* 0x000fe200000e0000 */
[----:B------:R-:W-:Y:S01]  /*4740*/  @!UP0 UIADD3 UR8, UPT, UPT, UR17, 0x200, URZ ;  /* 0x0000020011088890 */ /* 0x000fe2000fffe0ff */
[----:B------:R-:W-:Y:S01]  /*4750*/  SEL R0, RZ, 0x1, P0 ;  /* 0x00000001ff007807 */ /* 0x000fe20000000000 */
[----:B------:R-:W-:Y:S01]  /*4760*/  @!UP0 UIADD3 UR9, UPT, UPT, UR17, 0x40, URZ ;  /* 0x0000004011098890 */ /* 0x000fe2000fffe0ff */
[----:B------:R-:W-:Y:S01]  /*4770*/  SEL R14, R14, RZ, P0 ;  /* 0x000000ff0e0e7207 */ /* 0x000fe20000000000 */
[----:B------:R-:W-:Y:S01]  /*4780*/  VOTEU.ALL UP0, P1 ;  /* 0x0000000000ff7886 */ /* 0x000fe20000800000 */
[----:B------:R-:W-:Y:S01]  /*4790*/  LOP3.LUT R13, R13, R0, RZ, 0x3c, !PT ;  /* 0x000000000d0d7212 */ /* 0x000fe200078e3cff */
[----:B------:R-:W-:Y:S01]  /*47a0*/  IMAD.U32 R6, RZ, RZ, UR5 ;  /* 0x00000005ff067e24 */ /* 0x000fe2000f8e00ff */
[----:B------:R-:W-:Y:S02]  /*47b0*/  UIADD3 UR45, UPT, UPT, UR7, UR57, URZ ;  /* 0x00000039072d7290 */ /* 0x000fe4000fffe0ff */
[----:B------:R-:W-:Y:S03]  /*47c0*/  UIADD3 UR46, UPT, UPT, UR13, UR60, URZ ;  /* 0x0000003c0d2e7290 */ /* 0x000fe6000fffe0ff */
[----:B------:R-:W-:Y:S01]  /*47d0*/  IMAD.U32 R7, RZ, RZ, UR4 ;  /* 0x00000004ff077e24 */ /* 0x000fe2000f8e00ff */
[----:B------:R-:W-:Y:S04]  /*47e0*/  @!P1 R2UR UR4, R6 ;  /* 0x00000000060492ca */ /* 0x000fe800000e0000 */
[----:B------:R-:W-:Y:S11]  /*47f0*/  @!P1 R2UR UR5, R7 ;  /* 0x00000000070592ca */ /* 0x000ff600000e0000 */
[----:B------:R-:W-:Y:S02]  /*4800*/  @!UPT UIADD3 URZ, UPT, UPT, URZ, URZ, URZ ;  /* 0x000000fffffff290 */ /* 0x000fe4000fffe0ff */
[----:B------:R2:W-:Y:S01]  /*4810*/  @!UP0 UTMALDG.3D [UR8], [UR4], desc[UR18] ;  /* 0x00001208040085b4 */ /* 0x0005e20008011000 */
[----:B------:R2:W-:Y:S01]  /*4820*/  @!P1 SYNCS.ARRIVE.TRANS64.RED.A0TR RZ, [UR17+0x40], R12 ;  /* 0x0000400cffff99a7 */ /* 0x0005e20008300411 */
[----:B------:R-:W-:Y:S01]  /*4830*/  SYNCS.ARRIVE.TRANS64.RED.A1T0 RZ, [UR48], RZ ;  /* 0x000000ffffff79a7 */ /* 0x000fe20008100430 */
[----:B------:R-:W-:Y:S05]  /*4840*/  BRA.U UP1, `(.L_x_82) ;  /* 0xfffffff5018c7547 */ /* 0x000fea000b83ffff */
[----:B------:R-:W-:Y:S07]  /*4850*/  MOV R0, UR17 ;  /* 0x0000001100007c02 */ /* 0x000fee0008000f00 */
.L_x_83:
[----:B-1----:R-:W-:-:S04]  /*4860*/  SHF.L.U32 R2, R15, 0x1f, RZ ;  /* 0x0000001f0f027819 */ /* 0x002fc800000006ff */
[----:B------:R1:W3:Y:S03]  /*4870*/  SYNCS.PHASECHK.TRANS64.TRYWAIT P0, [R0+URZ+0x48], R2 ;  /* 0x00004802000075a7 */ /* 0x0002e600080011ff */
[----:B---3--:R-:W-:Y:S05]  /*4880*/  @!P0 NANOSLEEP.SYNCS 0x989680 ;  /* 0x009896800000895d */ /* 0x008fea0003900000 */
[----:B------:R-:W3:Y:S02]  /*4890*/  @!P0 SYNCS.PHASECHK.TRANS64 P0, [R0+URZ+0x48], R2 ;  /* 0x00004802000085a7 */ /* 0x000ee400080010ff */
[----:B--23--:R-:W-:Y:S05]  /*48a0*/  @P0 EXIT ;  /* 0x000000000000094d */ /* 0x00cfea0003800000 */
[----:B------:R-:W-:Y:S05]  /*48b0*/  BRA `(.L_x_83) ;  /* 0xfffffffc00e87947 */ /* 0x000fea000383ffff */
.L_x_74:
[----:B------:R-:W-:-:S06]  /*48c0*/  UISETP.GE.AND UP0, UPT, UR22, 0x4, UPT ;  /* 0x000000041600788c */ /* 0x000fcc000bf06270 */
[----:B------:R-:W-:-:S13]  /*48d0*/  PLOP3.LUT P0, PT, PT, PT, UP0, 0x80, 0x8 ;  /* 0x000000000008781c */ /* 0x000fda0003f0f008 */
[----:B------:R-:W-:Y:S05]  /*48e0*/  @!P0 EXIT ;  /* 0x000000000000894d */ /* 0x000fea0003800000 */
[----:B------:R-:W-:Y:S01]  /*48f0*/  BAR.SYNC.DEFER_BLOCKING 0x6, 0xa0 ;  /* 0x0182800000007b1d */ /* 0x000fe20000010000 */
[C---:B------:R-:W-:Y:S02]  /*4900*/  IMAD.SHL.U32 R7, R76.reuse, 0x40, RZ ;  /* 0x000000404c077824 */ /* 0x040fe400078e00ff */
[----:B------:R-:W-:Y:S02]  /*4910*/  HFMA2 R81, -RZ, RZ, 0, 0 ;  /* 0x00000000ff517431 */ /* 0x000fe400000001ff */
[C---:B------:R-:W-:Y:S01]  /*4920*/  IMAD.SHL.U32 R4, R76.reuse, 0x20, RZ ;  /* 0x000000204c047824 */ /* 0x040fe200078e00ff */
[----:B------:R-:W-:Y:S01]  /*4930*/  CS2R R82, SRZ ;  /* 0x0000000000527805 */ /* 0x000fe2000001ff00 */
[----:B------:R-:W-:Y:S01]  /*4940*/  IMAD.SHL.U32 R6, R76, 0x2, RZ ;  /* 0x000000024c067824 */ /* 0x000fe200078e00ff */
[----:B------:R-:W-:Y:S01]  /*4950*/  UMOV UR44, 0x400 ;  /* 0x00000400002c7882 */ /* 0x000fe20000000000 */
[----:B------:R-:W-:Y:S01]  /*4960*/  LOP3.LUT R5, R7, 0x180, RZ, 0xc0, !PT ;  /* 0x0000018007057812 */ /* 0x000fe200078ec0ff */
[----:B------:R-:W-:Y:S01]  /*4970*/  ULEA UR44, UR48, UR44, 0x18 ;  /* 0x0000002c302c7291 */ /* 0x000fe2000f8ec0ff */
[----:B------:R-:W-:Y:S01]  /*4980*/  LOP3.LUT R4, R4, 0xc00, RZ, 0xc0, !PT ;  /* 0x00000c0004047812 */ /* 0x000fe200078ec0ff */
[----:B------:R-:W1:Y:S01]  /*4990*/  LDC.64 R72, c[0x0][0x888] ;  /* 0x00022200ff487b82 */ /* 0x000e620000000a00 */
[----:B------:R-:W-:Y:S01]  /*49a0*/  LOP3.LUT R6, R5, 0x20, R6, 0xf8, !PT ;  /* 0x0000002005067812 */ /* 0x000fe200078ef806 */
[----:B------:R-:W-:Y:S01]  /*49b0*/  IMAD.SHL.U32 R5, R76, 0x8, RZ ;  /* 0x000000084c057824 */ /* 0x000fe200078e00ff */
[----:B------:R-:W-:Y:S01]  /*49c0*/  LOP3.LUT R4, R4, 0x40, R7, 0xf8, !PT ;  /* 0x0000004004047812 */ /* 0x000fe200078ef807 */
[----:B------:R-:W-:Y:S01]  /*49d0*/  IMAD.U32 R37, R76, 0x10000, RZ ;  /* 0x000100004c257824 */ /* 0x000fe200078e00ff */
[----:B------:R-:W-:Y:S01]  /*49e0*/  UIADD3 UR4, UPT, UPT, UR44, 0x1200, URZ ;  /* 0x000012002c047890 */ /* 0x000fe2000fffe0ff */
[----:B------:R-:W-:Y:S01]  /*49f0*/  IMAD.MOV.U32 R36, RZ, RZ, RZ ;  /* 0x000000ffff247224 */ /* 0x000fe200078e00ff */
[----:B------:R-:W-:Y:S01]  /*4a00*/  LOP3.LUT R5, R6, 0x30, R5, 0x78, !PT ;  /* 0x0000003006057812 */ /* 0x000fe200078e7805 */
[----:B------:R-:W2:Y:S01]  /*4a10*/  LDC.64 R74, c[0x0][0x890] ;  /* 0x00022400ff4a7b82 */ /* 0x000ea20000000a00 */
[----:B------:R-:W-:Y:S01]  /*4a20*/  LOP3.LUT R4, R4, 0x200, R7, 0xf8, !PT ;  /* 0x0000020004047812 */ /* 0x000fe200078ef807 */
[----:B------:R-:W-:Y:S01]  /*4a30*/  IMAD.MOV.U32 R84, RZ, RZ, RZ ;  /* 0x000000ffff547224 */ /* 0x000fe200078e00ff */
[----:B------:R-:W-:Y:S01]  /*4a40*/  LOP3.LUT R37, R37, 0x600000, RZ, 0xc0, !PT ;  /* 0x0060000025257812 */ /* 0x000fe200078ec0ff */
[----:B------:R-:W-:Y:S01]  /*4a50*/  IMAD.U32 R85, RZ, RZ, UR4 ;  /* 0x00000004ff557e24 */ /* 0x000fe2000f8e00ff */
[----:B------:R-:W-:Y:S01]  /*4a60*/  LOP3.LUT R78, R4, R5, RZ, 0xfc, !PT ;  /* 0x00000005044e7212 */ /* 0x000fe200078efcff */
[----:B------:R-:W3:Y:S01]  /*4a70*/  LDS R0, [UR44+0x110] ;  /* 0x0001102cff007984 */ /* 0x000ee20008000800 */
[----:B------:R-:W-:Y:S01]  /*4a80*/  IMAD.SHL.U32 R4, R76, 0x10, RZ ;  /* 0x000000104c047824 */ /* 0x000fe200078e00ff */
[----:B------:R-:W4:Y:S01]  /*4a90*/  LDC.64 R70, c[0x0][0x8b0] ;  /* 0x00022c00ff467b82 */ /* 0x000f220000000a00 */
[----:B------:R-:W-:Y:S01]  /*4aa0*/  IADD3 R77, PT, PT, R78, UR44, RZ ;  /* 0x0000002c4e4d7c10 */ /* 0x000fe2000fffe0ff */
[----:B------:R-:W1:Y:S02]  /*4ab0*/  LDCU UR50, c[0x0][0x370] ;  /* 0x00006e00ff3277ac */ /* 0x000e640008000800 */
[----:B------:R-:W-:Y:S01]  /*4ac0*/  LOP3.LUT R4, R4, 0x20, RZ, 0xc0, !PT ;  /* 0x0000002004047812 */ /* 0x000fe200078ec0ff */
[----:B------:R-:W1:Y:S03]  /*4ad0*/  LDCU.64 UR62, c[0x0][0x348] ;  /* 0x00006900ff3e77ac */ /* 0x000e660008000a00 */
[----:B------:R-:W1:Y:S01]  /*4ae0*/  LDC.64 R68, c[0x0][0x8a8] ;  /* 0x00022a00ff447b82 */ /* 0x000e620000000a00 */
[----:B------:R-:W-:Y:S01]  /*4af0*/  IADD3 R77, PT, PT, -R4, 0x200, R77 ;  /* 0x00000200044d7810 */ /* 0x000fe20007ffe14d */
[----:B------:R-:W1:Y:S01]  /*4b00*/  LDCU UR41, c[0x0][0xb0c] ;  /* 0x00016180ff2977ac */ /* 0x000e620008000800 */
[----:B------:R-:W1:Y:S01]  /*4b10*/  LDCU UR39, c[0x0][0xb30] ;  /* 0x00016600ff2777ac */ /* 0x000e620008000800 */
[----:B------:R-:W1:Y:S01]  /*4b20*/  LDCU.64 UR58, c[0x0][0x888] ;  /* 0x00011100ff3a77ac */ /* 0x000e620008000a00 */
[----:B------:R-:W1:Y:S01]  /*4b30*/  LDCU.64 UR42, c[0x0][0xb28] ;  /* 0x00016500ff2a77ac */ /* 0x000e620008000a00 */
[----:B------:R-:W1:Y:S01]  /*4b40*/  LDCU.128 UR52, c[0x0][0xb10] ;  /* 0x00016200ff3477ac */ /* 0x000e620008000c00 */
[----:B------:R-:W1:Y:S01]  /*4b50*/  LDCU UR49, c[0x0][0x374] ;  /* 0x00006e80ff3177ac */ /* 0x000e620008000800 */
[----:B------:R-:W-:Y:S01]  /*4b60*/  UIADD3 UR56, UPT, UPT, UR44, 0x200, URZ ;  /* 0x000002002c387890 */ /* 0x000fe2000fffe0ff */
[----:B---3--:R-:W-:-:S11]  /*4b70*/  IMAD.IADD R37, R0, 0x1, R37 ;  /* 0x0000000100257824 */ /* 0x008fd600078e0225 */
.L_x_101:
[----:B------:R-:W-:Y:S02]  /*4b80*/  LEA R3, R81, UR44, 0x3 ;  /* 0x0000002c51037c11 */ /* 0x000fe4000f8e18ff */
[----:B------:R-:W-:Y:S02]  /*4b90*/  SHF.L.U32 R0, R83, 0x1f, RZ ;  /* 0x0000001f53007819 */ /* 0x000fe400000006ff */
[----:B-1----:R-:W-:Y:S02]  /*4ba0*/  LEA R4, R81, UR44, 0x4 ;  /* 0x0000002c51047c11 */ /* 0x002fe4000f8e20ff */
[----:B------:R-:W3:Y:S02]  /*4bb0*/  SYNCS.PHASECHK.TRANS64.TRYWAIT P0, [R3+URZ+0x60], R0 ;  /* 0x00006000030075a7 */ /* 0x000ee400080011ff */
[----:B--23--:R-:W-:Y:S05]  /*4bc0*/  @!P0 BRA `(.L_x_84) ;  /* 0x0000002000a48947 */ /* 0x00cfea0003800000 */
.L_x_133:
[----:B------:R-:W1:Y:S01]  /*4bd0*/  LDS.128 R4, [R4+0xf0] ;  /* 0x0000f00004047984 */ /* 0x000e620000000c00 */
[----:B------:R-:W-:Y:S01]  /*4be0*/  UISETP.GE.AND UP0, UPT, UR40, 0x1, UPT ;  /* 0x000000012800788c */ /* 0x000fe2000bf06270 */
[----:B------:R-:W-:Y:S01]  /*4bf0*/  @!PT LDS RZ, [RZ] ;  /* 0x00000000fffff984 */ /* 0x000fe20000000800 */
[----:B------:R-:W-:Y:S01]  /*4c00*/  @!PT LDS RZ, [RZ] ;  /* 0x00000000fffff984 */ /* 0x000fe20000000800 */
[----:B------:R-:W-:Y:S01]  /*4c10*/  @!PT LDS RZ, [RZ] ;  /* 0x00000000fffff984 */ /* 0x000fe20000000800 */
[----:B------:R-:W-:Y:S01]  /*4c20*/  @!PT LDS RZ, [RZ] ;  /* 0x00000000fffff984 */ /* 0x000fe20000000800 */
[----:B------:R2:W-:Y:S06]  /*4c30*/  MEMBAR.ALL.CTA ;  /* 0x0000000000007992 */ /* 0x0005ec0000008000 */
[----:B--2---:R-:W2:Y:S01]  /*4c40*/  FENCE.VIEW.ASYNC.S ;  /* 0x00000000000073c6 */ /* 0x004ea20000000000 */
[----:B-1----:R-:W-:Y:S11]  /*4c50*/  LOP3.LUT P0, RZ, R6, 0x1, RZ, 0xc0, !PT ;  /* 0x0000000106ff7812 */ /* 0x002ff6000780c0ff */
[----:B------:R-:W-:Y:S02]  /*4c60*/  @!UPT UIADD3 URZ, UPT, UPT, URZ, URZ, URZ ;  /* 0x000000fffffff290 */ /* 0x000fe4000fffe0ff */
[----:B--2---:R-:W-:Y:S01]  /*4c70*/  VOTEU.ANY UP1, P0 ;  /* 0x0000000000ff7886 */ /* 0x004fe20000020100 */
[----:B------:R-:W-:Y:S01]  /*4c80*/  PLOP3.LUT P0, PT, PT, PT, UP1, 0x80, 0x8 ;  /* 0x000000000008781c */ /* 0x000fe20003f0f018 */
[----:B------:R-:W-:Y:S11]  /*4c90*/  UP2UR UR47, UPR, URZ, 0x2 ;  /* 0x00000002ff2f7883 */ /* 0x000ff60008000000 */
[----:B------:R-:W-:Y:S01]  /*4ca0*/  @!UPT UIADD3 URZ, UPT, UPT, URZ, URZ, URZ ;  /* 0x000000fffffff290 */ /* 0x000fe2000fffe0ff */
[----:B---3--:R-:W-:Y:S02]  /*4cb0*/  @P0 SHF.R.U32.HI R0, RZ, 0x10, R5 ;  /* 0x00000010ff000819 */ /* 0x008fe40000011605 */
        /* <DEDUP_REMOVED lines=12> */
[----:B------:R-:W2:Y:S01]  /*4d80*/  LDCU UR12, c[0x0][0xb20] ;  /* 0x00016400ff0c77ac */ /* 0x000ea20008000800 */
[----:B------:R-:W-:Y:S02]  /*4d90*/  UIMAD.WIDE.U32 UR4, UR49, UR55, URZ ;  /* 0x00000037310472a5 */ /* 0x000fe4000f8e00ff */
[----:B------:R-:W-:Y:S02]  /*4da0*/  UIMAD.WIDE.U32 UR6, UR50, UR52, URZ ;  /* 0x00000034320672a5 */ /* 0x000fe4000f8e00ff */
[----:B------:R-:W-:Y:S02]  /*4db0*/  UISETP.NE.AND UP0, UPT, UR54, 0x1, UPT ;  /* 0x000000013600788c */ /* 0x000fe4000bf05270 */
[----:B------:R-:W-:Y:S02]  /*4dc0*/  UIMAD.WIDE.U32 UR8, UR37, UR55, URZ ;  /* 0x00000037250872a5 */ /* 0x000fe4000f8e00ff */
[----:B------:R-:W-:Y:S02]  /*4dd0*/  UIMAD.WIDE.U32 UR10, UR38, UR52, URZ ;  /* 0x00000034260a72a5 */ /* 0x000fe4000f8e00ff */
[----:B------:R-:W-:Y:S02]  /*4de0*/  UISETP.NE.AND UP1, UPT, UR41, 0x1, UPT ;  /* 0x000000012900788c */ /* 0x000fe4000bf25270 */
[----:B------:R-:W-:Y:S01]  /*4df0*/  UISETP.NE.AND UP2, UPT, UR40, 0x1, UPT ;  /* 0x000000012800788c */ /* 0x000fe2000bf45270 */
[----:B------:R-:W-:Y:S02]  /*4e00*/  UMOV UR4, UR5 ;  /* 0x0000000500047c82 */ /* 0x000fe40008000000 */
[----:B--2---:R-:W-:Y:S03]  /*4e10*/  USHF.R.U32.HI UR5, URZ, UR12, UR4 ;  /* 0x0000000cff057299 */ /* 0x004fe60008011604 */
[----:B------:R-:W-:Y:S02]  /*4e20*/  UMOV UR4, UR7 ;  /* 0x0000000700047c82 */ /* 0x000fe40008000000 */
[----:B------:R-:W-:Y:S02]  /*4e30*/  USHF.R.U32.HI UR7, URZ, UR53, UR4 ;  /* 0x00000035ff077299 */ /* 0x000fe40008011604 */
[----:B------:R-:W-:Y:S02]  /*4e40*/  USEL UR4, UR49, UR5, !UP0 ;  /* 0x0000000531047287 */ /* 0x000fe4000c000000 */
[----:B------:R-:W-:Y:S01]  /*4e50*/  USEL UR7, UR50, UR7, !UP1 ;  /* 0x0000000732077287 */ /* 0x000fe2000c800000 */
[----:B------:R-:W-:Y:S01]  /*4e60*/  UMOV UR5, UR9 ;  /* 0x0000000900057c82 */ /* 0x000fe20008000000 */
[----:B------:R-:W-:Y:S02]  /*4e70*/  UIMAD.WIDE.U32 UR8, UR4, UR42, URZ ;  /* 0x0000002a040872a5 */ /* 0x000fe4000f8e00ff */
[----:B------:R-:W-:Y:S03]  /*4e80*/  USHF.R.U32.HI UR6, URZ, UR12, UR5 ;  /* 0x0000000cff067299 */ /* 0x000fe60008011605 */
[----:B------:R-:W-:Y:S01]  /*4e90*/  UMOV UR5, UR11 ;  /* 0x0000000b00057c82 */ /* 0x000fe20008000000 */
[----:B------:R-:W-:Y:S02]  /*4ea0*/  UIMAD.WIDE.U32 UR10, UR7, UR42, URZ ;  /* 0x0000002a070a72a5 */ /* 0x000fe4000f8e00ff */
[----:B------:R-:W-:Y:S02]  /*4eb0*/  USHF.R.U32.HI UR12, URZ, UR53, UR5 ;  /* 0x00000035ff0c7299 */ /* 0x000fe40008011605 */
[----:B------:R-:W-:Y:S01]  /*4ec0*/  USEL UR6, UR37, UR6, !UP0 ;  /* 0x0000000625067287 */ /* 0x000fe2000c000000 */
[----:B------:R-:W-:Y:S02]  /*4ed0*/  UMOV UR5, UR9 ;  /* 0x0000000900057c82 */ /* 0x000fe40008000000 */
[----:B------:R-:W-:Y:S01]  /*4ee0*/  UMOV UR10, UR11 ;  /* 0x0000000b000a7c82 */ /* 0x000fe20008000000 */
[----:B------:R-:W-:Y:S02]  /*4ef0*/  @UP2 USHF.R.U32.HI UR4, URZ, UR43, UR5 ;  /* 0x0000002bff042299 */ /* 0x000fe40008011605 */
[----:B------:R-:W-:Y:S02]  /*4f00*/  @UP2 USHF.R.U32.HI UR7, URZ, UR43, UR10 ;  /* 0x0000002bff072299 */ /* 0x000fe4000801160a */
[----:B------:R-:W-:Y:S02]  /*4f10*/  UIMAD UR4, UR40, UR4, URZ ;  /* 0x00000004280472a4 */ /* 0x000fe4000f8e02ff */
[----:B------:R-:W-:Y:S02]  /*4f20*/  UIMAD.WIDE.U32 UR10, UR6, UR42, URZ ;  /* 0x0000002a060a72a5 */ /* 0x000fe4000f8e00ff */
[----:B------:R-:W-:Y:S02]  /*4f30*/  USEL UR5, UR38, UR12, !UP1 ;  /* 0x0000000c26057287 */ /* 0x000fe4000c800000 */
[----:B------:R-:W-:Y:S02]  /*4f40*/  UIMAD UR8, UR40, UR7, URZ ;  /* 0x00000007280872a4 */ /* 0x000fe4000f8e02ff */
[----:B------:R-:W-:Y:S03]  /*4f50*/  UISETP.GE.AND UP0, UPT, UR6, UR4, UPT ;  /* 0x000000040600728c */ /* 0x000fe6000bf06270 */
[----:B------:R-:W-:Y:S01]  /*4f60*/  UMOV UR4, UR11 ;  /* 0x0000000b00047c82 */ /* 0x000fe20008000000 */
[----:B------:R-:W-:Y:S02]  /*4f70*/  UISETP.GE.OR UP0, UPT, UR5, UR8, UP0 ;  /* 0x000000080500728c */ /* 0x000fe40008706670 */
[----:B------:R-:W-:Y:S02]  /*4f80*/  USHF.R.U32.HI UR4, URZ, UR43, UR4 ;  /* 0x0000002bff047299 */ /* 0x000fe40008011604 */
[----:B------:R-:W-:Y:S02]  /*4f90*/  UIMAD.WIDE.U32 UR8, UR5, UR42, URZ ;  /* 0x0000002a050872a5 */ /* 0x000fe4000f8e00ff */
[----:B------:R-:W-:Y:S02]  /*4fa0*/  USEL UR11, UR6, UR4, !UP2 ;  /* 0x00000004060b7287 */ /* 0x000fe4000d000000 */
[----:B------:R-:W-:Y:S02]  /*4fb0*/  UIADD3 UR8, UPT, UPT, -UR5, URZ, URZ ;  /* 0x000000ff05087290 */ /* 0x000fe4000fffe1ff */
[----:B------:R-:W-:Y:S01]  /*4fc0*/  UIADD3 UR10, UPT, UPT, -UR11, URZ, URZ ;  /* 0x000000ff0b0a7290 */ /* 0x000fe2000fffe1ff */
[----:B------:R-:W-:Y:S01]  /*4fd0*/  @!UP0 UMOV UR4, UR9 ;  /* 0x0000000900048c82 */ /* 0x000fe20008000000 */
[----:B------:R-:W-:Y:S02]  /*4fe0*/  UIADD3 UR9, UPT, UPT, -UR6, URZ, URZ ;  /* 0x000000ff06097290 */ /* 0x000fe4000fffe1ff */
[----:B------:R-:W-:Y:S02]  /*4ff0*/  @!UP0 USHF.R.U32.HI UR4, URZ, UR43, UR4 ;  /* 0x0000002bff048299 */ /* 0x000fe40008011604 */
[----:B------:R-:W-:Y:S02]  /*5000*/  UIMAD UR10, UR40, UR10, UR6 ;  /* 0x0000000a280a72a4 */ /* 0x000fe4000f8e0206 */
[----:B------:R-:W-:Y:S04]  /*5010*/  @!UP0 USEL UR4, UR5, UR4, !UP2 ;  /* 0x0000000405048287 */ /* 0x000fe8000d000000 */
[----:B------:R-:W-:Y:S02]  /*5020*/  @!UP0 UIMAD UR10, UR7, UR10, UR4 ;  /* 0x0000000a070a82a4 */ /* 0x000fe4000f8e0204 */
[----:B------:R-:W-:Y:S02]  /*5030*/  @!UP0 UIADD3 UR11, UPT, UPT, UR11, -UR4, URZ ;  /* 0x800000040b0b8290 */ /* 0x000fe4000fffe0ff */
[----:B------:R-:W-:Y:S02]  /*5040*/  UIMAD UR7, UR41, UR8, UR38 ;  /* 0x00000008290772a4 */ /* 0x000fe4000f8e0226 */
[----:B------:R-:W-:Y:S02]  /*5050*/  @!UP0 UIMAD UR6, UR11, UR40, UR5 ;  /* 0x000000280b0682a4 */ /* 0x000fe4000f8e0205 */
[----:B------:R-:W-:Y:S01]  /*5060*/  UIMAD UR4, UR54, UR9, UR37 ;  /* 0x00000009360472a4 */ /* 0x000fe2000f8e0225 */
[----:B------:R-:W-:Y:S02]  /*5070*/  @!UP0 UMOV UR5, UR10 ;  /* 0x0000000a00058c82 */ /* 0x000fe40008000000 */
[----:B------:R-:W-:Y:S02]  /*5080*/  UIMAD UR38, UR5, UR41, UR7 ;  /* 0x00000029052672a4 */ /* 0x000fe4000f8e0207 */
[----:B------:R-:W-:Y:S11]  /*5090*/  UIMAD UR37, UR6, UR54, UR4 ;  /* 0x00000036062572a4 */ /* 0x000ff6000f8e0204 */
[----:B------:R-:W-:Y:S01]  /*50a0*/  @!UPT UIADD3 URZ, UPT, UPT, URZ, URZ, URZ ;  /* 0x000000fffffff290 */ /* 0x000fe2000fffe0ff */
.L_x_85:
[----:B------:R-:W-:Y:S01]  /*50b0*/  UISETP.NE.AND UP0, UPT, UR39, 0x1, UPT ;  /* 0x000000012700788c */ /* 0x000fe2000bf05270 */
[----:B------:R-:W-:Y:S10]  /*50c0*/  IADD3 R81, PT, PT, R81, 0x1, RZ ;  /* 0x0000000151517810 */ /* 0x000ff40007ffe0ff */
[----:B------:R-:W2:Y:S01]  /*50d0*/  @!UP0 LDCU.128 UR12, c[0x0][0xb10] ;  /* 0x00016200ff0c87ac */ /* 0x000ea20008000c00 */
[----:B------:R-:W3:Y:S01]  /*50e0*/  @!UP0 LDCU UR5, c[0x0][0xb0c] ;  /* 0x00016180ff0587ac */ /* 0x000ee20008000800 */
[----:B------:R-:W4:Y:S01]  /*50f0*/  @!UP0 LDCU UR10, c[0x0][0xb20] ;  /* 0x00016400ff0a87ac */ /* 0x000f220008000800 */
[----:B--2---:R-:W-:Y:S02]  /*5100*/  UIMAD.WIDE.U32 UR8, UR38, UR12, URZ ;  /* 0x0000000c260872a5 */ /* 0x004fe4000f8e00ff */
[----:B------:R-:W-:Y:S02]  /*5110*/  UIMAD.WIDE.U32 UR6, UR37, UR15, URZ ;  /* 0x0000000f250672a5 */ /* 0x000fe4000f8e00ff */
[----:B------:R-:W-:Y:S03]  /*5120*/  @!UP0 UISETP.NE.AND UP1, UPT, UR14, 0x1, UPT ;  /* 0x000000010e00888c */ /* 0x000fe6000bf25270 */
[----:B------:R-:W-:Y:S01]  /*5130*/  @!UP0 UMOV UR4, UR9 ;  /* 0x0000000900048c82 */ /* 0x000fe20008000000 */
[----:B---3--:R-:W-:Y:S02]  /*5140*/  @!UP0 UISETP.NE.AND UP2, UPT, UR5, 0x1, UPT ;  /* 0x000000010500888c */ /* 0x008fe4000bf45270 */
[----:B------:R-:W-:Y:S01]  /*5150*/  @!UP0 USHF.R.U32.HI UR4, URZ, UR13, UR4 ;  /* 0x0000000dff048299 */ /* 0x000fe20008011604 */
[----:B------:R-:W-:Y:S02]  /*5160*/  @!UP0 UMOV UR6, UR7 ;  /* 0x0000000700068c82 */ /* 0x000fe40008000000 */
[----:B----4-:R-:W-:Y:S02]  /*5170*/  @!UP0 USHF.R.U32.HI UR6, URZ, UR10, UR6 ;  /* 0x0000000aff068299 */ /* 0x010fe40008011606 */
[----:B------:R-:W-:Y:S02]  /*5180*/  @!UP0 USEL UR7, UR38, UR4, !UP2 ;  /* 0x0000000426078287 */ /* 0x000fe4000d000000 */
[----:B------:R-:W-:Y:S04]  /*5190*/  @!UP0 USEL UR6, UR37, UR6, !UP1 ;  /* 0x0000000625068287 */ /* 0x000fe8000c800000 */
[----:B------:R-:W-:Y:S02]  /*51a0*/  @!UP0 UIADD3 UR4, UPT, UPT, -UR7, UR6, URZ ;  /* 0x0000000607048290 */ /* 0x000fe4000fffe1ff */
[----:B------:R-:W-:Y:S02]  /*51b0*/  @!UP0 UIADD3 UR6, UPT, UPT, UR7, -UR6, URZ ;  /* 0x8000000607068290 */ /* 0x000fe4000fffe0ff */
[----:B------:R-:W-:Y:S02]  /*51c0*/  @!UP0 UIMAD UR38, UR4, UR5, UR38 ;  /* 0x00000005042682a4 */ /* 0x000fe4000f8e0226 */
[----:B------:R-:W-:Y:S02]  /*51d0*/  @!UP0 UIMAD UR37, UR6, UR14, UR37 ;  /* 0x0000000e062582a4 */ /* 0x000fe4000f8e0225 */
[----:B------:R-:W-:Y:S09]  /*51e0*/  ULOP3.LUT UP0, URZ, UR56, 0x1b0, URZ, 0xc0, !UPT ;  /* 0x000001b038ff7892 */ /* 0x000ff2000f80c0ff */
[----:B------:R-:W-:Y:S05]  /*51f0*/  BRA.U !UP0, `(.L_x_86) ;  /* 0x0000000108407547 */ /* 0x000fea000b800000 */
[----:B------:R-:W2:Y:S01]  /*5200*/  LDCU.64 UR8, c[0x4][0x80] ;  /* 0x01001000ff0877ac */ /* 0x000ea20008000a00 */
[----:B------:R-:W-:Y:S01]  /*5210*/  MOV R3, 0x0 ;  /* 0x0000000000037802 */ /* 0x000fe20000000f00 */
[----:B------:R-:W-:Y:S02]  /*5220*/  HFMA2 R12, -RZ, RZ, 0, 5.9604644775390625e-08 ;  /* 0x00000001ff0c7431 */ /* 0x000fe400000001ff */
[----:B------:R-:W-:Y:S02]  /*5230*/  IMAD.MOV.U32 R8, RZ, RZ, 0x70 ;  /* 0x00000070ff087424 */ /* 0x000fe400078e00ff */
[----:B------:R-:W-:Y:S01]  /*5240*/  IMAD.MOV.U32 R13, RZ, RZ, RZ ;  /* 0x000000ffff0d7224 */ /* 0x000fe200078e00ff */
[----:B------:R-:W3:Y:S01]  /*5250*/  LDCU.64 UR6, c[0x4][0x88] ;  /* 0x01001100ff0677ac */ /* 0x000ee20008000a00 */
[----:B------:R-:W4:Y:S01]  /*5260*/  LDC.64 R2, c[0x4][R3] ;  /* 0x0100000003027b82 */ /* 0x000f220000000a00 */
[----:B------:R-:W1:Y:S01]  /*5270*/  LDCU.64 UR4, c[0x4][0x8] ;  /* 0x01000100ff0477ac */ /* 0x000e620008000a00 */
[----:B--2---:R-:W-:Y:S01]  /*5280*/  MOV R5, UR9 ;  /* 0x0000000900057c02 */ /* 0x004fe20008000f00 */
[----:B------:R-:W-:Y:S01]  /*5290*/  IMAD.U32 R4, RZ, RZ, UR8 ;  /* 0x00000008ff047e24 */ /* 0x000fe2000f8e00ff */
[----:B---3--:R-:W-:Y:S01]  /*52a0*/  MOV R7, UR7 ;  /* 0x0000000700077c02 */ /* 0x008fe20008000f00 */
[----:B------:R-:W-:Y:S01]  /*52b0*/  IMAD.U32 R6, RZ, RZ, UR6 ;  /* 0x00000006ff067e24 */ /* 0x000fe2000f8e00ff */
[----:B-1----:R-:W-:Y:S01]  /*52c0*/  MOV R11, UR5 ;  /* 0x00000005000b7c02 */ /* 0x002fe20008000f00 */
[----:B------:R-:W-:Y:S02]  /*52d0*/  IMAD.U32 R10, RZ, RZ, UR4 ;  /* 0x00000004ff0a7e24 */ /* 0x000fe4000f8e00ff */
[----:B------:R-:W-:Y:S07]  /*52e0*/  LEPC R20, `(.L_x_86) ;  /* 0x000000001014794e */ /* 0x000fee0000000000 */
[----:B----45:R-:W-:Y:S05]  /*52f0*/  CALL.ABS.NOINC R2 ;  /* 0x0000000002007343 */ /* 0x030fea0003c00000 */
.L_x_86:
[----:B------:R-:W-:Y:S01]  /*5300*/  LOP3.LUT P0, RZ, R85, 0x1b0, RZ, 0xc0, !PT ;  /* 0x000001b055ff7812 */ /* 0x000fe2000780c0ff */
[----:B------:R-:W-:Y:S11]  /*5310*/  BSSY.RECONVERGENT B6, `(.L_x_87) ;  /* 0x0000013000067945 */ /* 0x000ff60003800200 */
[----:B------:R-:W-:Y:S01]  /*5320*/  @!UPT UIADD3 URZ, UPT, UPT, URZ, URZ, URZ ;  /* 0x000000fffffff290 */ /* 0x000fe2000fffe0ff */
[----:B------:R-:W-:Y:S05]  /*5330*/  @!P0 BRA `(.L_x_88) ;  /* 0x0000000000408947 */ /* 0x000fea0003800000 */
        /* <DEDUP_REMOVED lines=16> */
.L_x_88:
[----:B------:R-:W-:Y:S05]  /*5440*/  BSYNC.RECONVERGENT B6 ;  /* 0x0000000000067941 */ /* 0x000fea0003800200 */
.L_x_87:
[----:B------:R-:W-:Y:S01]  /*5450*/  ISETP.NE.U32.AND P3, PT, R74, RZ, PT ;  /* 0x000000ff4a00720c */ /* 0x000fe20003f65070 */
[----:B------:R-:W-:Y:S01]  /*5460*/  UISETP.NE.AND UP1, UPT, UR61, URZ, UPT ;  /* 0x000000ff3d00728c */ /* 0x000fe2000bf25270 */
[----:B------:R-:W-:Y:S02]  /*5470*/  ISETP.NE.U32.AND P4, PT, R70, RZ, PT ;  /* 0x000000ff4600720c */ /* 0x000fe40003f85070 */
[----:B------:R-:W-:Y:S02]  /*5480*/  ISETP.NE.AND.EX P3, PT, R75, RZ, PT, P3 ;  /* 0x000000ff4b00720c */ /* 0x000fe40003f65330 */
[----:B------:R-:W-:Y:S02]  /*5490*/  PLOP3.LUT P1, PT, PT, PT, PT, 0x8, 0x80 ;  /* 0x000000000080781c */ /* 0x000fe40003f2e170 */
[----:B------:R-:W-:Y:S02]  /*54a0*/  PLOP3.LUT P0, PT, PT, PT, UP1, 0x80, 0x8 ;  /* 0x000000000008781c */ /* 0x000fe40003f0f018 */
[----:B------:R-:W-:Y:S02]  /*54b0*/  ISETP.NE.AND.EX P4, PT, R71, RZ, PT, P4 ;  /* 0x000000ff4700720c */ /* 0x000fe40003f85340 */
[----:B------:R-:W2:Y:S09]  /*54c0*/  @UP1 LDCU.64 UR4, c[0x0][0x888] ;  /* 0x00011100ff0417ac */ /* 0x000eb20008000a00 */
[----:B------:R-:W-:Y:S01]  /*54d0*/  @P0 PLOP3.LUT P1, PT, P3, PT, PT, 0x80, 0x8 ;  /* 0x000000000008081c */ /* 0x000fe20001f2f070 */
[----:B--2---:R-:W-:Y:S04]  /*54e0*/  @UP1 UISETP.NE.U32.AND UP0, UPT, UR4, URZ, UPT ;  /* 0x000000ff0400128c */ /* 0x004fe8000bf05070 */
[----:B------:R-:W-:Y:S04]  /*54f0*/  @UP1 UISETP.NE.AND.EX UP0, UPT, UR5, URZ, UPT, UP0 ;  /* 0x000000ff0500128c */ /* 0x000fe8000bf05300 */
[----:B------:R-:W-:Y:S01]  /*5500*/  @UP1 USEL UR4, URZ, 0xffffffff, UP0 ;  /* 0xffffffffff041887 */ /* 0x000fe20008000000 */
[----:B------:R-:W-:Y:S11]  /*5510*/  @!P3 BRA `(.L_x_89) ;  /* 0x000000000030b947 */ /* 0x000ff60003800000 */
        /* <DEDUP_REMOVED lines=12> */
.L_x_89:
[----:B------:R-:W-:Y:S05]  /*55e0*/  @!P4 BRA `(.L_x_90) ;  /* 0x000000000024c947 */ /* 0x000fea0003800000 */
[----:B------:R-:W-:Y:S01]  /*55f0*/  ISETP.NE.U32.AND P2, PT, R68, RZ, PT ;  /* 0x000000ff4400720c */ /* 0x000fe20003f45070 */
[----:B------:R-:W2:Y:S03]  /*5600*/  LDCU.64 UR6, c[0x0][0x358] ;  /* 0x00006b00ff0677ac */ /* 0x000ea60008000a00 */
[----:B------:R-:W-:Y:S11]  /*5610*/  ISETP.NE.AND.EX P2, PT, R69, RZ, PT, P2 ;  /* 0x000000ff4500720c */ /* 0x000ff60003f45320 */
[----:B------:R-:W-:Y:S02]  /*5620*/  @!UPT UIADD3 URZ, UPT, UPT, URZ, URZ, URZ ;  /* 0x000000fffffff290 */ /* 0x000fe4000fffe0ff */
[----:B------:R-:W4:Y:S01]  /*5630*/  @P2 LDC.64 R2, c[0x0][0x8a8] ;  /* 0x00022a00ff022b82 */ /* 0x000f220000000a00 */
[----:B-1----:R-:W-:Y:S04]  /*5640*/  @P2 IMAD R0, R70, UR36, RZ ;  /* 0x0000002446002c24 */ /* 0x002fe8000f8e02ff */
[----:B----4-:R-:W-:Y:S05]  /*5650*/  @P2 IMAD.WIDE R2, R0, 0x4, R2 ;  /* 0x0000000400022825 */ /* 0x010fea00078e0202 */
[----:B--2--5:R2:W5:Y:S02]  /*5660*/  @P2 LDG.E R38, desc[UR6][R2.64] ;  /* 0x0000000602262981 */ /* 0x024564000c1e1900 */
[----:B--2---:R-:W4:Y:S02]  /*5670*/  @!P2 LDC R38, c[0x0][0x8a0] ;  /* 0x00022800ff26ab82 */ /* 0x004f240000000800 */
.L_x_90:
[----:B---3-5:R-:W-:Y:S01]  /*5680*/  @P0 FSETP.NEU.AND P4, PT, R39, RZ, PT ;  /* 0x000000ff2700020b */ /* 0x028fe20003f8d000 */
[----:B-1----:R-:W-:Y:S01]  /*5690*/  IMAD.U32 R0, RZ, RZ, UR4 ;  /* 0x00000004ff007e24 */ /* 0x002fe2000f8e00ff */
[----:B------:R-:W-:Y:S01]  /*56a0*/  @P0 LOP3.LUT P2, RZ, R79, 0xff, RZ, 0xc0, !PT ;  /* 0x000000ff4fff0812 */ /* 0x000fe2000784c0ff */
[----:B------:R-:W-:Y:S01]  /*56b0*/  BSSY B1, `(.L_x_91) ;  /* 0x0000039000017945 */ /* 0x000fe20003800000 */
[----:B------:R-:W-:Y:S02]  /*56c0*/  @P0 SEL R2, RZ, 0xffffffff, P4 ;  /* 0xffffffffff020807 */ /* 0x000fe40002000000 */
[----:B------:R-:W-:Y:S02]  /*56d0*/  CS2R R66, SRZ ;  /* 0x0000000000427805 */ /* 0x000fe4000001ff00 */
[----:B------:R-:W-:Y:S02]  /*56e0*/  LEA R22, R36, UR44, 0x3 ;  /* 0x0000002c24167c11 */ /* 0x000fe4000f8e18ff */
[----:B------:R-:W-:Y:S02]  /*56f0*/  CS2R R64, SRZ ;  /* 0x0000000000407805 */ /* 0x000fe4000001ff00 */
[----:B------:R-:W-:Y:S02]  /*5700*/  @P1 SEL R2, R0, R2, !P2 ;  /* 0x0000000200021207 */ /* 0x000fe40005000000 */
[----:B------:R-:W-:Y:S02]  /*5710*/  CS2R R18, SRZ ;  /* 0x0000000000127805 */ /* 0x000fe4000001ff00 */
[----:B------:R-:W-:Y:S02]  /*5720*/  SHF.L.U32 R3, R84, 0x1f, RZ ;  /* 0x0000001f54037819 */ /* 0x000fe400000006ff */
[----:B------:R-:W-:Y:S02]  /*5730*/  CS2R R16, SRZ ;  /* 0x0000000000107805 */ /* 0x000fe4000001ff00 */
[----:B------:R-:W-:Y:S02]  /*5740*/  @P0 LOP3.LUT R2, R2, 0x1, RZ, 0xc0, !PT ;  /* 0x0000000102020812 */ /* 0x000fe400078ec0ff */
[----:B------:R-:W-:Y:S02]  /*5750*/  PLOP3.LUT P5, PT, PT, PT, PT, 0x8, 0x80 ;  /* 0x000000000080781c */ /* 0x000fe40003fae170 */
[----:B------:R-:W-:Y:S02]  /*5760*/  ISETP.NE.U32.OR P1, PT, R2, 0x1, !P0 ;  /* 0x000000010200780c */ /* 0x000fe40004725470 */
[----:B------:R-:W-:Y:S11]  /*5770*/  LEA.HI R2, R36, R36, RZ, 0x1 ;  /* 0x0000002424027211 */ /* 0x000ff600078f08ff */
[----:B------:R-:W-:Y:S04]  /*5780*/  @P1 SHF.L.U32 R0, R82, 0x1f, RZ ;  /* 0x0000001f52001819 */ /* 0x000fe800000006ff */
[----:B------:R1:W2:Y:S01]  /*5790*/  @P1 SYNCS.PHASECHK.TRANS64.TRYWAIT P0, [UR44+0x40], R0 ;  /* 0x00004000ff0015a7 */ /* 0x0002a2000800112c */
[----:B------:R3:W3:Y:S01]  /*57a0*/  SYNCS.PHASECHK.TRANS64.TRYWAIT P4, [R22+URZ+0x80], R3 ;  /* 0x00008003160075a7 */ /* 0x0006e200080811ff */
[C---:B-1----:R-:W-:Y:S01]  /*57b0*/  IMAD.SHL.U32 R0, R2.reuse, 0x20, RZ ;  /* 0x0000002002007824 */ /* 0x042fe200078e00ff */
[----:B------:R-:W-:Y:S04]  /*57c0*/  LOP3.LUT R2, R2, 0xffe, RZ, 0xc0, !PT ;  /* 0x00000ffe02027812 */ /* 0x000fe800078ec0ff */
[----:B------:R-:W-:Y:S01]  /*57d0*/  LOP3.LUT R0, R0, 0xffffffc0, RZ, 0xc0, !PT ;  /* 0xffffffc000007812 */ /* 0x000fe200078ec0ff */
[----:B------:R-:W-:Y:S04]  /*57e0*/  IMAD.IADD R2, R36, 0x1, -R2 ;  /* 0x0000000124027824 */ /* 0x000fe800078e0a02 */
[----:B------:R-:W-:Y:S04]  /*57f0*/  IMAD.IADD R0, R37, 0x1, R0 ;  /* 0x0000000125007824 */ /* 0x000fe800078e0200 */
[----:B------:R-:W-:Y:S01]  /*5800*/  IMAD R2, R2, 0x100000, R0 ;  /* 0x0010000002027824 */ /* 0x000fe200078e0200 */
[----:B--2---:R-:W-:Y:S01]  /*5810*/  @P1 PLOP3.LUT P5, PT, P0, PT, PT, 0x8, 0x80 ;  /* 0x000000000080181c */ /* 0x004fe200007ae170 */
[----:B------:R-:W-:Y:S01]  /*5820*/  @!UPT UIADD3 URZ, UPT, UPT, URZ, URZ, URZ ;  /* 0x000000fffffff290 */ /* 0x000fe2000fffe0ff */
[----:B---3--:R-:W-:Y:S11]  /*5830*/  @!P1 BRA `(.L_x_92) ;  /* 0x0000000000809947 */ /* 0x008ff60003800000 */
[----:B------:R-:W-:Y:S01]  /*5840*/  ISETP.NE.U32.AND P0, PT, RZ, UR58, PT ;  /* 0x0000003aff007c0c */ /* 0x000fe2000bf05070 */
[----:B------:R-:W-:Y:S01]  /*5850*/  BSSY B0, `(.L_x_93) ;  /* 0x0000012000007945 */ /* 0x000fe20003800000 */
[----:B------:R-:W-:Y:S02]  /*5860*/  FSETP.NEU.AND P2, PT, R39, RZ, PT ;  /* 0x000000ff2700720b */ /* 0x000fe40003f4d000 */
[----:B------:R-:W-:Y:S02]  /*5870*/  CS2R R18, SRZ ;  /* 0x0000000000127805 */ /* 0x000fe4000001ff00 */
[----:B------:R-:W-:Y:S02]  /*5880*/  ISETP.NE.AND.EX P0, PT, RZ, UR59, PT, P0 ;  /* 0x0000003bff007c0c */ /* 0x000fe4000bf05300 */
[----:B------:R-:W-:Y:S02]  /*5890*/  CS2R R16, SRZ ;  /* 0x0000000000107805 */ /* 0x000fe4000001ff00 */
[----:B------:R-:W-:Y:S02]  /*58a0*/  LOP3.LUT P1, RZ, R79, 0xff, RZ, 0xc0, !PT ;  /* 0x000000ff4fff7812 */ /* 0x000fe4000782c0ff */
[----:B------:R-:W-:Y:S02]  /*58b0*/  CS2R R66, SRZ ;  /* 0x0000000000427805 */ /* 0x000fe4000001ff00 */
[----:B------:R-:W-:Y:S02]  /*58c0*/  SEL R0, RZ, 0xffffffff, P2 ;  /* 0xffffffffff007807 */ /* 0x000fe40001000000 */
[----:B------:R-:W-:Y:S02]  /*58d0*/  CS2R R64, SRZ ;  /* 0x0000000000407805 */ /* 0x000fe4000001ff00 */
[----:B------:R-:W-:Y:S04]  /*58e0*/  SEL R4, RZ, 0xffffffff, P0 ;  /* 0xffffffffff047807 */ /* 0x000fe80000000000 */
[----:B------:R-:W-:Y:S04]  /*58f0*/  @P3 SEL R0, R4, R0, !P1 ;  /* 0x0000000004003207 */ /* 0x000fe80004800000 */
[----:B------:R-:W-:Y:S04]  /*5900*/  LOP3.LUT R0, R0, 0x1, RZ, 0xc0, !PT ;  /* 0x0000000100007812 */ /* 0x000fe800078ec0ff */
[----:B------:R-:W-:Y:S01]  /*5910*/  ISETP.NE.U32.AND P0, PT, R0, 0x1, PT ;  /* 0x000000010000780c */ /* 0x000fe20003f05070 */
[----:B------:R-:W-:Y:S01]  /*5920*/  @!UPT UIADD3 URZ, UPT, UPT, URZ, URZ, URZ ;  /* 0x000000fffffff290 */ /* 0x000fe2000fffe0ff */
[----:B------:R-:W-:Y:S11]  /*5930*/  @!P5 BRA `(.L_x_94) ;  /* 0x00000000000cd947 */ /* 0x000ff60003800000 */
[----:B------:R-:W-:Y:S04]  /*5940*/  SHF.L.U32 R4, R82, 0x1f, RZ ;  /* 0x0000001f52047819 */ /* 0x000fe800000006ff */
[----:B------:R-:W1:Y:S02]  /*5950*/  SYNCS.PHASECHK.TRANS64.TRYWAIT P1, [UR44+0x40], R4 ;  /* 0x00004004ff0075a7 */ /* 0x000e64000802112c */
[----:B-1----:R-:W-:Y:S05]  /*5960*/  @!P1 BRA `(.L_x_95) ;  /* 0x0000001400509947 */ /* 0x002fea0003800000 */
.L_x_94:
[----:B------:R-:W-:Y:S05]  /*5970*/  BSYNC B0 ;  /* 0x0000000000007941 */ /* 0x000fea0003800000 */
.L_x_93:
[----:B------:R2:W3:Y:S01]  /*5980*/  @P0 LDS.128 R16, [R78+UR44+0x200] ;  /* 0x0002002c4e100984 */ /* 0x0004e20008000c00 */
[----:B------:R-:W-:Y:S01]  /*5990*/  UIADD3 UR4, UPT, UPT, UR44, 0x48, URZ ;  /* 0x000000482c047890 */ /* 0x000fe2000fffe0ff */
[----:B------:R-:W-:Y:S02]  /*59a0*/  LOP3.LUT R82, R82, 0x1, RZ, 0x3c, !PT ;  /* 0x0000000152527812 */ /* 0x000fe400078e3cff */
[----:B------:R2:W1:Y:S01]  /*59b0*/  @P0 LDS.128 R64, [R77+0x10] ;  /* 0x000010004d400984 */ /* 0x0004620000000c00 */
[----:B------:R-:W-:Y:S01]  /*59c0*/  UPRMT UR4, UR48, 0x654, UR4 ;  /* 0x0000065430047896 */ /* 0x000fe20008000004 */
[----:B------:R-:W-:Y:S01]  /*59d0*/  @!PT LDS RZ, [RZ] ;  /* 0x00000000fffff984 */ /* 0x000fe20000000800 */
[----:B------:R-:W-:Y:S01]  /*59e0*/  @!PT LDS RZ, [RZ] ;  /* 0x00000000fffff984 */ /* 0x000fe20000000800 */
[----:B------:R-:W-:Y:S01]  /*59f0*/  @!PT LDS RZ, [RZ] ;  /* 0x00000000fffff984 */ /* 0x000fe20000000800 */
[----:B------:R-:W-:Y:S01]  /*5a00*/  @!PT LDS RZ, [RZ] ;  /* 0x00000000fffff984 */ /* 0x000fe20000000800 */
[----:B------:R5:W-:Y:S06]  /*5a10*/  MEMBAR.ALL.CTA ;  /* 0x0000000000007992 */ /* 0x000bec0000008000 */
[----:B-----5:R-:W5:Y:S02]  /*5a20*/  FENCE.VIEW.ASYNC.S ;  /* 0x00000000000073c6 */ /* 0x020f640000000000 */
[----:B-----5:R-:W-:Y:S03]  /*5a30*/  SYNCS.ARRIVE.TRANS64.RED.A1T0 RZ, [UR4], RZ ;  /* 0x000000ffffff79a7 */ /* 0x020fe60008100404 */
.L_x_92:
[----:B------:R-:W-:Y:S05]  /*5a40*/  BSYNC B1 ;  /* 0x0000000000017941 */ /* 0x000fea0003800000 */
.L_x_91:
[----:B-1----:R-:W-:Y:S04]  /*5a50*/  SHF.R.U32.HI R0, RZ, 0x15, R2 ;  /* 0x00000015ff007819 */ /* 0x002fe80000011602 */
[----:B------:R-:W-:Y:S01]  /*5a60*/  LOP3.LUT P0, RZ, R0, 0x3, R80, 0x48, !PT ;  /* 0x0000000300ff7812 */ /* 0x000fe20007804850 */
[----:B------:R-:W-:Y:S01]  /*5a70*/  @!UPT UIADD3 URZ, UPT, UPT, URZ, URZ, URZ ;  /* 0x000000fffffff290 */ /* 0x000fe2000fffe0ff */
[----:B------:R-:W-:Y:S11]  /*5a80*/  @P4 BRA `(.L_x_96) ;  /* 0x0000000000084947 */ /* 0x000ff60003800000 */
[----:B------:R-:W1:Y:S02]  /*5a90*/  SYNCS.PHASECHK.TRANS64.TRYWAIT P1, [R22+URZ+0x80], R3 ;  /* 0x00008003160075a7 */ /* 0x000e6400080211ff */
[----:B-1----:R-:W-:Y:S05]  /*5aa0*/  @!P1 BRA `(.L_x_97) ;  /* 0x0000001400189947 */ /* 0x002fea0003800000 */
.L_x_96:
[----:B------:R-:W-:Y:S05]  /*5ab0*/  @!P0 BRA `(.L_x_98) ;  /* 0x0000000000408947 */ /* 0x000fea0003800000 */
[----:B------:R-:W1:Y:S01]  /*5ac0*/  LDCU.64 UR8, c[0x4][0x70] ;  /* 0x01000e00ff0877ac */ /* 0x000e620008000a00 */
[----:B------:R-:W-:Y:S01]  /*5ad0*/  MOV R15, 0x0 ;  /* 0x00000000000f7802 */ /* 0x000fe20000000f00 */
[----:B------:R-:W-:Y:S02]  /*5ae0*/  HFMA2 R12, -RZ, RZ, 0, 5.9604644775390625e-08 ;  /* 0x00000001ff0c7431 */ /* 0x000fe400000001ff */
[----:B------:R-:W-:Y:S02]  /*5af0*/  IMAD.MOV.U32 R8, RZ, RZ, 0x192 ;  /* 0x00000192ff087424 */ /* 0x000fe400078e00ff */
[----:B------:R-:W-:Y:S01]  /*5b00*/  IMAD.MOV.U32 R13, RZ, RZ, RZ ;  /* 0x000000ffff0d7224 */ /* 0x000fe200078e00ff */
[----:B------:R-:W5:Y:S01]  /*5b10*/  LDCU.64 UR6, c[0x4][0x78] ;  /* 0x01000f00ff0677ac */ /* 0x000f620008000a00 */
[----:B------:R-:W2:Y:S01]  /*5b20*/  LDC.64 R14, c[0x4][R15] ;  /* 0x010000000f0e7b82 */ /* 0x000ea20000000a00 */
[----:B------:R-:W3:Y:S01]  /*5b30*/  LDCU.64 UR4, c[0x4][0x10] ;  /* 0x01000200ff0477ac */ /* 0x000ee20008000a00 */
[----:B-1----:R-:W-:Y:S01]  /*5b40*/  MOV R5, UR9 ;  /* 0x0000000900057c02 */ /* 0x002fe20008000f00 */
[----:B------:R-:W-:Y:S01]  /*5b50*/  IMAD.U32 R4, RZ, RZ, UR8 ;  /* 0x00000008ff047e24 */ /* 0x000fe2000f8e00ff */
[----:B-----5:R-:W-:Y:S01]  /*5b60*/  MOV R7, UR7 ;  /* 0x0000000700077c02 */ /* 0x020fe20008000f00 */
[----:B------:R-:W-:Y:S01]  /*5b70*/  IMAD.U32 R6, RZ, RZ, UR6 ;  /* 0x00000006ff067e24 */ /* 0x000fe2000f8e00ff */
[----:B---3--:R-:W-:Y:S01]  /*5b80*/  MOV R11, UR5 ;  /* 0x00000005000b7c02 */ /* 0x008fe20008000f00 */
[----:B------:R-:W-:Y:S02]  /*5b90*/  IMAD.U32 R10, RZ, RZ, UR4 ;  /* 0x00000004ff0a7e24 */ /* 0x000fe4000f8e00ff */
[----:B------:R-:W-:Y:S07]  /*5ba0*/  LEPC R20, `(.L_x_98) ;  /* 0x000000001014794e */ /* 0x000fee0000000000 */
[----:B--2-4-:R-:W-:Y:S05]  /*5bb0*/  CALL.ABS.NOINC R14 ;  /* 0x000000000e007343 */ /* 0x014fea0003c00000 */
.L_x_98:
[----:B------:R-:W-:Y:S01]  /*5bc0*/  LOP3.LUT P0, RZ, R76, 0x60, RZ, 0xc0, !PT ;  /* 0x000000604cff7812 */ /* 0x000fe2000780c0ff */
[----:B------:R-:W-:Y:S05]  /*5bd0*/  WARPSYNC.ALL ;  /* 0x0000000000007948 */ /* 0x000fea0003800000 */
[----:B------:R-:W-:Y:S01]  /*5be0*/  R2UR UR4, R2 ;  /* 0x00000000020472ca */ /* 0x000fe200000e0000 */
[----:B------:R-:W-:Y:S01]  /*5bf0*/  BSSY.RECONVERGENT B0, `(.L_x_99) ;  /* 0x000009f000007945 */ /* 0x000fe20003800200 */
[-C--:B---3--:R-:W-:Y:S02]  /*5c00*/  F2FP.F16.E5M2.UNPACK_B R2, R16.reuse ;  /* 0x00000010ff02723e */ /* 0x088fe400020004ff */
[----:B------:R-:W-:Y:S02]  /*5c10*/  F2FP.F16.E5M2.UNPACK_B R16, R16.H1 ;  /* 0x00000010ff10723e */ /* 0x000fe400030004ff */
[----:B------:R-:W-:Y:S01]  /*5c20*/  R2UR UR5, R22 ;  /* 0x00000000160572ca */ /* 0x000fe200000e0000 */
[----:B------:R-:W-:Y:S01]  /*5c30*/  HADD2.F32 R0, -RZ, R2.H0_H0 ;  /* 0x20000002ff007230 */ /* 0x000fe20000004100 */
[-C--:B------:R-:W-:Y:S01]  /*5c40*/  F2FP.F16.E5M2.UNPACK_B R42, R17.reuse ;  /* 0x00000011ff2a723e */ /* 0x080fe200020004ff */
[--C-:B------:R-:W-:Y:S01]  /*5c50*/  HADD2.F32 R3, -RZ, R16.reuse.H0_H0 ;  /* 0x20000010ff037230 */ /* 0x100fe20000004100 */
[----:B------:R-:W-:Y:S01]  /*5c60*/  F2FP.F16.E5M2.UNPACK_B R44, R17.H1 ;  /* 0x00000011ff2c723e */ /* 0x000fe200030004ff */
[----:B------:R-:W-:Y:S01]  /*5c70*/  HADD2.F32 R40, -RZ, R16.H1_H1 ;  /* 0x30000010ff287230 */ /* 0x000fe20000004100 */
[-C--:B------:R-:W-:Y:S01]  /*5c80*/  F2FP.F16.E5M2.UNPACK_B R46, R18.reuse ;  /* 0x00000012ff2e723e */ /* 0x080fe200020004ff */
[----:B------:R-:W-:Y:S01]  /*5c90*/  HADD2.F32 R2, -RZ, R2.H1_H1 ;  /* 0x30000002ff027230 */ /* 0x000fe20000004100 */
[----:B------:R-:W-:Y:S01]  /*5ca0*/  F2FP.F16.E5M2.UNPACK_B R48, R18.H1 ;  /* 0x00000012ff30723e */ /* 0x000fe200030004ff */
[--C-:B------:R-:W-:Y:S01]  /*5cb0*/  HADD2.F32 R41, -RZ, R42.reuse.H0_H0 ;  /* 0x2000002aff297230 */ /* 0x100fe20000004100 */
[-C--:B------:R-:W-:Y:S01]  /*5cc0*/  F2FP.F16.E5M2.UNPACK_B R50, R19.reuse ;  /* 0x00000013ff32723e */ /* 0x080fe200020004ff */
[----:B------:R-:W-:Y:S01]  /*5cd0*/  HADD2.F32 R42, -RZ, R42.H1_H1 ;  /* 0x3000002aff2a7230 */ /* 0x000fe20000004100 */
[----:B------:R-:W-:Y:S01]  /*5ce0*/  F2FP.F16.E5M2.UNPACK_B R52, R19.H1 ;  /* 0x00000013ff34723e */ /* 0x000fe200030004ff */
[----:B------:R-:W-:Y:S01]  /*5cf0*/  HADD2.F32 R43, -RZ, R44.H0_H0 ;  /* 0x2000002cff2b7230 */ /* 0x000fe20000004100 */
[----:B------:R-:W-:Y:S01]  /*5d00*/  LDTM.16dp32bit_t0_t15.x32 R4, tmem[UR4] ;  /* 0x00000004000479ee */ /* 0x000fe20008a80000 */
[----:B------:R-:W1:Y:S01]  /*5d10*/  LDTM.16dp32bit_t16_t31.x32 R4, tmem[UR4+0x20] ;  /* 0x00002004000479ee */ /* 0x000e620008aa0000 */
[----:B------:R-:W-:Y:S01]  /*5d20*/  NOP ;  /* 0x0000000000007918 */ /* 0x000fe20000000000 */
[----:B------:R-:W-:Y:S01]  /*5d30*/  UIADD3 UR4, UPT, UPT, UR5, 0xa0, URZ ;  /* 0x000000a005047890 */ /* 0x000fe2000fffe0ff */
[--C-:B------:R-:W-:Y:S01]  /*5d40*/  HADD2.F32 R45, -RZ, R46.reuse.H0_H0 ;  /* 0x2000002eff2d7230 */ /* 0x100fe20000004100 */
[----:B------:R-:W-:Y:S01]  /*5d50*/  F2FP.F16.E5M2.UNPACK_B R54, R64 ;  /* 0x00000040ff36723e */ /* 0x000fe200020004ff */
[----:B------:R-:W-:Y:S01]  /*5d60*/  HADD2.F32 R46, -RZ, R46.H1_H1 ;  /* 0x3000002eff2e7230 */ /* 0x000fe20000004100 */
[----:B------:R-:W-:Y:S01]  /*5d70*/  UPRMT UR4, UR48, 0x654, UR4 ;  /* 0x0000065430047896 */ /* 0x000fe20008000004 */
[--C-:B------:R-:W-:Y:S01]  /*5d80*/  HADD2.F32 R49, -RZ, R50.reuse.H0_H0 ;  /* 0x20000032ff317230 */ /* 0x100fe20000004100 */
[-C--:B------:R-:W-:Y:S01]  /*5d90*/  F2FP.F16.E5M2.UNPACK_B R58, R65.reuse ;  /* 0x00000041ff3a723e */ /* 0x080fe200020004ff */
[----:B------:R-:W-:Y:S01]  /*5da0*/  HADD2.F32 R50, -RZ, R50.H1_H1 ;  /* 0x30000032ff327230 */ /* 0x000fe20000004100 */
[----:B------:R-:W-:Y:S01]  /*5db0*/  F2FP.F16.E5M2.UNPACK_B R62, R66 ;  /* 0x00000042ff3e723e */ /* 0x000fe200020004ff */
[--C-:B------:R-:W-:Y:S01]  /*5dc0*/  HADD2.F32 R53, -RZ, R54.reuse.H0_H0 ;  /* 0x20000036ff357230 */ /* 0x100fe20000004100 */
[----:B------:R-:W-:Y:S01]  /*5dd0*/  F2FP.F16.E5M2.UNPACK_B R56, R64.H1 ;  /* 0x00000040ff38723e */ /* 0x000fe200030004ff */
[----:B------:R-:W-:Y:S01]  /*5de0*/  HADD2.F32 R54, -RZ, R54.H1_H1 ;  /* 0x30000036ff367230 */ /* 0x000fe20000004100 */
[----:B------:R-:W-:Y:S01]  /*5df0*/  F2FP.F16.E5M2.UNPACK_B R60, R65.H1 ;  /* 0x00000041ff3c723e */ /* 0x000fe200030004ff */
[----:B-1----:R-:W-:Y:S01]  /*5e00*/  SYNCS.ARRIVE.TRANS64.RED.A1T0 RZ, [UR4], RZ ;  /* 0x000000ffffff79a7 */ /* 0x002fe20008100404 */
[--C-:B------:R-:W-:Y:S01]  /*5e10*/  HADD2.F32 R57, -RZ, R58.reuse.H0_H0 ;  /* 0x2000003aff397230 */ /* 0x100fe20000004100 */
[-C--:B------:R-:W-:Y:S01]  /*5e20*/  F2FP.F16.E5M2.UNPACK_B R65, R67.reuse ;  /* 0x00000043ff41723e */ /* 0x080fe200020004ff */
[----:B------:R-:W-:Y:S01]  /*5e30*/  HADD2.F32 R58, -RZ, R58.H1_H1 ;  /* 0x3000003aff3a7230 */ /* 0x000fe20000004100 */
[----:B------:R-:W-:Y:S01]  /*5e40*/  F2FP.F16.E5M2.UNPACK_B R64, R66.H1 ;  /* 0x00000042ff40723e */ /* 0x000fe200030004ff */
[--C-:B------:R-:W-:Y:S01]  /*5e50*/  HADD2.F32 R61, -RZ, R62.reuse.H0_H0 ;  /* 0x2000003eff3d7230 */ /* 0x100fe20000004100 */
[----:B------:R-:W-:Y:S01]  /*5e60*/  F2FP.F16.E5M2.UNPACK_B R67, R67.H1 ;  /* 0x00000043ff43723e */ /* 0x000fe200030004ff */
[----:B------:R-:W-:Y:S01]  /*5e70*/  HADD2.F32 R62, -RZ, R62.H1_H1 ;  /* 0x3000003eff3e7230 */ /* 0x000fe20000004100 */
[----:B------:R-:W-:Y:S01]  /*5e80*/  IADD3 R36, PT, PT, R36, 0x1, RZ ;  /* 0x0000000124247810 */ /* 0x000fe20007ffe0ff */
[C---:B----4-:R-:W-:Y:S01]  /*5e90*/  FMUL R4, R38.reuse, R4 ;  /* 0x0000000426047220 */ /* 0x050fe20000400000 */
[C---:B------:R-:W-:Y:S01]  /*5ea0*/  FMUL R5, R38.reuse, R5 ;  /* 0x0000000526057220 */ /* 0x040fe20000400000 */
[C---:B------:R-:W-:Y:S01]  /*5eb0*/  FMUL R8, R38.reuse, R8 ;  /* 0x0000000826087220 */ /* 0x040fe20000400000 */
[C---:B------:R-:W-:Y:S01]  /*5ec0*/  FMUL R9, R38.reuse, R9 ;  /* 0x0000000926097220 */ /* 0x040fe20000400000 */
[C---:B------:R-:W-:Y:S01]  /*5ed0*/  FFMA R4, R39.reuse, R0, R4 ;  /* 0x0000000027047223 */ /* 0x040fe20000000004 */
[C---:B------:R-:W-:Y:S01]  /*5ee0*/  FFMA R5, R39.reuse, R2, R5 ;  /* 0x0000000227057223 */ /* 0x040fe20000000005 */
[C---:B------:R-:W-:Y:S01]  /*5ef0*/  FMUL R12, R38.reuse, R12 ;  /* 0x0000000c260c7220 */ /* 0x040fe20000400000 */
        /* <DEDUP_REMOVED lines=10> */
[----:B------:R-:W-:Y:S02]  /*5fa0*/  HADD2.F32 R44, -RZ, R44.H1_H1 ;  /* 0x3000002cff2c7230 */ /* 0x000fe40000004100 */
[C---:B------:R-:W-:Y:S01]  /*5fb0*/  FMUL R10, R38.reuse, R10 ;  /* 0x0000000a260a7220 */ /* 0x040fe20000400000 */
[C---:B------:R-:W-:Y:S01]  /*5fc0*/  FFMA R6, R39.reuse, R3, R6 ;  /* 0x0000000327067223 */ /* 0x040fe20000000006 */
[C---:B------:R-:W-:Y:S01]  /*5fd0*/  FFMA R7, R39.reuse, R40, R7 ;  /* 0x0000002827077223 */ /* 0x040fe20000000007 */
[C---:B------:R-:W-:Y:S01]  /*5fe0*/  FFMA R8, R39.reuse, R41, R8 ;  /* 0x0000002927087223 */ /* 0x040fe20000000008 */
[C---:B------:R-:W-:Y:S01]  /*5ff0*/  FFMA R9, R39.reuse, R42, R9 ;  /* 0x0000002a27097223 */ /* 0x040fe20000000009 */
[----:B------:R-:W-:Y:S01]  /*6000*/  FFMA R10, R39, R43, R10 ;  /* 0x0000002b270a7223 */ /* 0x000fe2000000000a */
[--C-:B------:R-:W-:Y:S01]  /*6010*/  HADD2.F32 R40, -RZ, R65.reuse.H0_H0 ;  /* 0x20000041ff287230 */ /* 0x100fe20000004100 */
[----:B------:R-:W-:Y:S01]  /*6020*/  F2FP.SATFINITE.E5M2.F32.PACK_AB_MERGE_C R86, R7, R6, RZ ;  /* 0x000000060756723e */ /* 0x000fe200048060ff */
[C---:B------:R-:W-:Y:S01]  /*6030*/  FMUL R7, R38.reuse, R24 ;  /* 0x0000001826077220 */ /* 0x040fe20000400000 */
[C---:B------:R-:W-:Y:S01]  /*6040*/  FMUL R24, R38.reuse, R29 ;  /* 0x0000001d26187220 */ /* 0x040fe20000400000 */
[C---:B------:R-:W-:Y:S01]  /*6050*/  FMUL R29, R38.reuse, R34 ;  /* 0x00000022261d7220 */ /* 0x040fe20000400000 */
[----:B------:R-:W-:Y:S02]  /*6060*/  HADD2.F32 R65, -RZ, R65.H1_H1 ;  /* 0x30000041ff417230 */ /* 0x000fe40000004100 */
[C---:B------:R-:W-:Y:S01]  /*6070*/  FMUL R11, R38.reuse, R11 ;  /* 0x0000000b260b7220 */ /* 0x040fe20000400000 */
[--C-:B------:R-:W-:Y:S02]  /*6080*/  HADD2.F32 R47, -RZ, R48.reuse.H0_H0 ;  /* 0x20000030ff2f7230 */ /* 0x100fe40000004100 */
[C---:B------:R-:W-:Y:S01]  /*6090*/  FMUL R14, R38.reuse, R14 ;  /* 0x0000000e260e7220 */ /* 0x040fe20000400000 */
[----:B------:R-:W-:Y:S02]  /*60a0*/  HADD2.F32 R48, -RZ, R48.H1_H1 ;  /* 0x30000030ff307230 */ /* 0x000fe40000004100 */
[C---:B------:R-:W-:Y:S01]  /*60b0*/  FFMA R11, R39.reuse, R44, R11 ;  /* 0x0000002c270b7223 */ /* 0x040fe2000000000b */
[C---:B------:R-:W-:Y:S01]  /*60c0*/  FFMA R12, R39.reuse, R45, R12 ;  /* 0x0000002d270c7223 */ /* 0x040fe2000000000c */
[C---:B------:R-:W-:Y:S01]  /*60d0*/  FFMA R13, R39.reuse, R46, R13 ;  /* 0x0000002e270d7223 */ /* 0x040fe2000000000d */
[----:B------:R-:W-:Y:S01]  /*60e0*/  FFMA R14, R39, R47, R14 ;  /* 0x0000002f270e7223 */ /* 0x000fe2000000000e */
[C---:B------:R-:W-:Y:S01]  /*60f0*/  FMUL R15, R38.reuse, R15 ;  /* 0x0000000f260f7220 */ /* 0x040fe20000400000 */
[--C-:B------:R-:W-:Y:S01]  /*6100*/  HADD2.F32 R51, -RZ, R52.reuse.H0_H0 ;  /* 0x20000034ff337230 */ /* 0x100fe20000004100 */
[----:B------:R-:W-:Y:S01]  /*6110*/  F2FP.SATFINITE.E5M2.F32.PACK_AB_MERGE_C R10, R11, R10, RZ ;  /* 0x0000000a0b0a723e */ /* 0x000fe200048060ff */
[----:B------:R-:W-:Y:S02]  /*6120*/  HADD2.F32 R52, -RZ, R52.H1_H1 ;  /* 0x30000034ff347230 */ /* 0x000fe40000004100 */
[C---:B------:R-:W-:Y:S01]  /*6130*/  FFMA R15, R39.reuse, R48, R15 ;  /* 0x00000030270f7223 */ /* 0x040fe2000000000f */
[C---:B------:R-:W-:Y:S01]  /*6140*/  FFMA R16, R39.reuse, R49, R16 ;  /* 0x0000003127107223 */ /* 0x040fe20000000010 */
[C---:B------:R-:W-:Y:S01]  /*6150*/  FFMA R17, R39.reuse, R50, R17 ;  /* 0x0000003227117223 */ /* 0x040fe20000000011 */
[C---:B------:R-:W-:Y:S01]  /*6160*/  FMUL R18, R38.reuse, R18 ;  /* 0x0000001226127220 */ /* 0x040fe20000400000 */
[C---:B------:R-:W-:Y:S01]  /*6170*/  FMUL R19, R38.reuse, R19 ;  /* 0x0000001326137220 */ /* 0x040fe20000400000 */
[--C-:B------:R-:W-:Y:S02]  /*6180*/  HADD2.F32 R55, -RZ, R56.reuse.H0_H0 ;  /* 0x20000038ff377230 */ /* 0x100fe40000004100 */
[C---:B------:R-:W-:Y:S01]  /*6190*/  FMUL R3, R38.reuse, R22 ;  /* 0x0000001626037220 */ /* 0x040fe20000400000 */
[C---:B------:R-:W-:Y:S01]  /*61a0*/  FFMA R18, R39.reuse, R51, R18 ;  /* 0x0000003327127223 */ /* 0x040fe20000000012 */
[----:B------:R-:W-:Y:S02]  /*61b0*/  HADD2.F32 R56, -RZ, R56.H1_H1 ;  /* 0x30000038ff387230 */ /* 0x000fe40000004100 */
[C---:B------:R-:W-:Y:S01]  /*61c0*/  FFMA R19, R39.reuse, R52, R19 ;  /* 0x0000003427137223 */ /* 0x040fe20000000013 */
[C---:B------:R-:W-:Y:S01]  /*61d0*/  FMUL R6, R38.reuse, R23 ;  /* 0x0000001726067220 */ /* 0x040fe20000400000 */
[C---:B------:R-:W-:Y:S01]  /*61e0*/  FFMA R0, R39.reuse, R53, R0 ;  /* 0x0000003527007223 */ /* 0x040fe20000000000 */
[C---:B------:R-:W-:Y:S01]  /*61f0*/  FFMA R2, R39.reuse, R54, R2 ;  /* 0x0000003627027223 */ /* 0x040fe20000000002 */
[--C-:B------:R-:W-:Y:S02]  /*6200*/  HADD2.F32 R59, -RZ, R60.reuse.H0_H0 ;  /* 0x2000003cff3b7230 */ /* 0x100fe40000004100 */
[C---:B------:R-:W-:Y:S01]  /*6210*/  FFMA R3, R39.reuse, R55, R3 ;  /* 0x0000003727037223 */ /* 0x040fe20000000003 */
[----:B------:R-:W-:Y:S02]  /*6220*/  HADD2.F32 R60, -RZ, R60.H1_H1 ;  /* 0x3000003cff3c7230 */ /* 0x000fe40000004100 */
[C---:B------:R-:W-:Y:S01]  /*6230*/  FMUL R21, R38.reuse, R26 ;  /* 0x0000001a26157220 */ /* 0x040fe20000400000 */
[C---:B------:R-:W-:Y:S01]  /*6240*/  FMUL R22, R38.reuse, R27 ;  /* 0x0000001b26167220 */ /* 0x040fe20000400000 */
[C---:B------:R-:W-:Y:S01]  /*6250*/  FFMA R6, R39.reuse, R56, R6 ;  /* 0x0000003827067223 */ /* 0x040fe20000000006 */
[C---:B------:R-:W-:Y:S01]  /*6260*/  FFMA R7, R39.reuse, R57, R7 ;  /* 0x0000003927077223 */ /* 0x040fe20000000007 */
[C---:B------:R-:W-:Y:S01]  /*6270*/  FMUL R23, R38.reuse, R28 ;  /* 0x0000001c26177220 */ /* 0x040fe20000400000 */
[C---:B------:R-:W-:Y:S01]  /*6280*/  FFMA R20, R39.reuse, R58, R20 ;  /* 0x0000003a27147223 */ /* 0x040fe20000000014 */
[--C-:B------:R-:W-:Y:S02]  /*6290*/  HADD2.F32 R63, -RZ, R64.reuse.H0_H0 ;  /* 0x20000040ff3f7230 */ /* 0x100fe40000004100 */
[C---:B------:R-:W-:Y:S01]  /*62a0*/  FFMA R21, R39.reuse, R59, R21 ;  /* 0x0000003b27157223 */ /* 0x040fe20000000015 */
[----:B------:R-:W-:Y:S02]  /*62b0*/  HADD2.F32 R64, -RZ, R64.H1_H1 ;  /* 0x30000040ff407230 */ /* 0x000fe40000004100 */
[C---:B------:R-:W-:Y:S01]  /*62c0*/  FFMA R22, R39.reuse, R60, R22 ;  /* 0x0000003c27167223 */ /* 0x040fe20000000016 */
[C---:B------:R-:W-:Y:S01]  /*62d0*/  FMUL R26, R38.reuse, R31 ;  /* 0x0000001f261a7220 */ /* 0x040fe20000400000 */
[C---:B------:R-:W-:Y:S01]  /*62e0*/  FMUL R27, R38.reuse, R32 ;  /* 0x00000020261b7220 */ /* 0x040fe20000400000 */
[C---:B------:R-:W-:Y:S01]  /*62f0*/  FFMA R23, R39.reuse, R61, R23 ;  /* 0x0000003d27177223 */ /* 0x040fe20000000017 */
[----:B------:R-:W-:Y:S01]  /*6300*/  FMUL R28, R38, R33 ;  /* 0x00000021261c7220 */ /* 0x000fe20000400000 */
[C---:B------:R-:W-:Y:S01]  /*6310*/  FFMA R24, R39.reuse, R62, R24 ;  /* 0x0000003e27187223 */ /* 0x040fe20000000018 */
[--C-:B------:R-:W-:Y:S02]  /*6320*/  HADD2.F32 R66, -RZ, R67.reuse.H0_H0 ;  /* 0x20000043ff427230 */ /* 0x100fe40000004100 */
[C---:B------:R-:W-:Y:S01]  /*6330*/  FFMA R25, R39.reuse, R63, R25 ;  /* 0x0000003f27197223 */ /* 0x040fe20000000019 */
[----:B------:R-:W-:Y:S02]  /*6340*/  HADD2.F32 R67, -RZ, R67.H1_H1 ;  /* 0x30000043ff437230 */ /* 0x000fe40000004100 */
[----:B------:R-:W-:Y:S01]  /*6350*/  FFMA R26, R39, R64, R26 ;  /* 0x00000040271a7223 */ /* 0x000fe2000000001a */
[----:B------:R-:W-:Y:S01]  /*6360*/  F2FP.SATFINITE.E5M2.F32.PACK_AB_MERGE_C R14, R15, R14, RZ ;  /* 0x0000000e0f0e723e */ /* 0x000fe200048060ff */
[----:B------:R-:W-:Y:S01]  /*6370*/  FFMA R27, R39, R40, R27 ;  /* 0x00000028271b7223 */ /* 0x000fe2000000001b */
[----:B------:R-:W-:Y:S01]  /*6380*/  F2FP.SATFINITE.E5M2.F32.PACK_AB_MERGE_C R18, R19, R18, RZ ;  /* 0x000000121312723e */ /* 0x000fe200048060ff */
[C---:B------:R-:W-:Y:S01]  /*6390*/  FFMA R28, R39.reuse, R65, R28 ;  /* 0x00000041271c7223 */ /* 0x040fe2000000001c */
[C---:B------:R-:W-:Y:S01]  /*63a0*/  FFMA R29, R39.reuse, R66, R29 ;  /* 0x00000042271d7223 */ /* 0x040fe2000000001d */
[----:B------:R-:W-:Y:S01]  /*63b0*/  FFMA R30, R39, R67, R30 ;  /* 0x00000043271e7223 */ /* 0x000fe2000000001e */
[----:B------:R-:W-:Y:S02]  /*63c0*/  F2FP.SATFINITE.E5M2.F32.PACK_AB_MERGE_C R32, R5, R4, R86 ;  /* 0x000000040520723e */ /* 0x000fe40004806056 */
[----:B------:R-:W-:Y:S02]  /*63d0*/  F2FP.SATFINITE.E5M2.F32.PACK_AB_MERGE_C R33, R9, R8, R10 ;  /* 0x000000080921723e */ /* 0x000fe4000480600a */
[----:B------:R-:W-:Y:S02]  /*63e0*/  F2FP.SATFINITE.E5M2.F32.PACK_AB_MERGE_C R34, R13, R12, R14 ;  /* 0x0000000c0d22723e */ /* 0x000fe4000480600e */
[----:B------:R-:W-:Y:S02]  /*63f0*/  F2FP.SATFINITE.E5M2.F32.PACK_AB_MERGE_C R35, R17, R16, R18 ;  /* 0x000000101123723e */ /* 0x000fe40004806012 */
[----:B------:R-:W-:Y:S02]  /*6400*/  F2FP.SATFINITE.E5M2.F32.PACK_AB_MERGE_C R3, R6, R3, RZ ;  /* 0x000000030603723e */ /* 0x000fe400048060ff */
[----:B------:R-:W-:Y:S01]  /*6410*/  F2FP.SATFINITE.E5M2.F32.PACK_AB_MERGE_C R5, R22, R21, RZ ;  /* 0x000000151605723e */ /* 0x000fe200048060ff */
[----:B------:R1:W-:Y:S01]  /*6420*/  STS.128 [R78+UR44+0x1200], R32 ;  /* 0x001200204e007988 */ /* 0x0003e20008000c2c */
[----:B------:R-:W-:Y:S02]  /*6430*/  F2FP.SATFINITE.E5M2.F32.PACK_AB_MERGE_C R6, R26, R25, RZ ;  /* 0x000000191a06723e */ /* 0x000fe400048060ff */
[----:B------:R-:W-:Y:S02]  /*6440*/  F2FP.SATFINITE.E5M2.F32.PACK_AB_MERGE_C R29, R30, R29, RZ ;  /* 0x0000001d1e1d723e */ /* 0x000fe400048060ff */
[----:B------:R-:W-:Y:S02]  /*6450*/  F2FP.SATFINITE.E5M2.F32.PACK_AB_MERGE_C R5, R20, R7, R5 ;  /* 0x000000071405723e */ /* 0x000fe40004806005 */
[----:B------:R-:W-:Y:S02]  /*6460*/  F2FP.SATFINITE.E5M2.F32.PACK_AB_MERGE_C R4, R2, R0, R3 ;  /* 0x000000000204723e */ /* 0x000fe40004806003 */
[----:B------:R-:W-:Y:S02]  /*6470*/  F2FP.SATFINITE.E5M2.F32.PACK_AB_MERGE_C R6, R24, R23, R6 ;  /* 0x000000171806723e */ /* 0x000fe40004806006 */
[----:B------:R-:W-:Y:S05]  /*6480*/  F2FP.SATFINITE.E5M2.F32.PACK_AB_MERGE_C R7, R28, R27, R29 ;  /* 0x0000001b1c07723e */ /* 0x000fea000480601d */
[----:B------:R1:W-:Y:S01]  /*6490*/  STS.128 [R77+0x1010], R4 ;  /* 0x001010044d007388 */ /* 0x0003e20000000c00 */
[----:B------:R-:W-:Y:S01]  /*64a0*/  @!PT LDS RZ, [RZ] ;  /* 0x00000000fffff984 */ /* 0x000fe20000000800 */
[----:B------:R-:W-:Y:S01]  /*64b0*/  @!PT LDS RZ, [RZ] ;  /* 0x00000000fffff984 */ /* 0x000fe20000000800 */
[----:B------:R-:W-:Y:S01]  /*64c0*/  @!PT LDS RZ, [RZ] ;  /* 0x00000000fffff984 */ /* 0x000fe20000000800 */
[----:B------:R-:W-:Y:S01]  /*64d0*/  @!PT LDS RZ, [RZ] ;  /* 0x00000000fffff984 */ /* 0x000fe20000000800 */
[----:B------:R3:W-:Y:S07]  /*64e0*/  MEMBAR.ALL.CTA ;  /* 0x0000000000007992 */ /* 0x0007ee0000008000 */
[----:B---3--:R-:W3:Y:S02]  /*64f0*/  FENCE.VIEW.ASYNC.S ;  /* 0x00000000000073c6 */ /* 0x008ee40000000000 */
[----:B---3--:R-:W-:Y:S06]  /*6500*/  BAR.SYNC.DEFER_BLOCKING 0x1, 0x80 ;  /* 0x0042000000007b1d */ /* 0x008fec0000010000 */
[----:B------:R-:W-:Y:S05]  /*6510*/  @P0 BRA `(.L_x_100) ;  /* 0x0000000000300947 */ /* 0x000fea0003800000 */
[----:B------:R-:W-:Y:S02]  /*6520*/  UIADD3 UR4, UPT, UPT, UR44, 0x1200, URZ ;  /* 0x000012002c047890 */ /* 0x000fe4000fffe0ff */
[----:B------:R-:W-:Y:S02]  /*6530*/  USHF.L.U32 UR9, UR45, 0x6, URZ ;  /* 0x000000062d097899 */ /* 0x000fe400080006ff */
[----:B------:R-:W-:Y:S02]  /*6540*/  USHF.L.U32 UR10, UR46, 0x6, URZ ;  /* 0x000000062e0a7899 */ /* 0x000fe400080006ff */
[----:B------:R-:W-:Y:S01]  /*6550*/  MOV R85, UR4 ;  /* 0x0000000400557c02 */ /* 0x000fe20008000f00 */
[----:B------:R-:W-:Y:S01]  /*6560*/  UIADD3 UR4, UP0, UPT, UR62, 0x680, URZ ;  /* 0x000006803e047890 */ /* 0x000fe2000ff1e0ff */
[----:B------:R-:W-:Y:S02]  /*6570*/  UMOV UR11, UR36 ;  /* 0x00000024000b7c82 */ /* 0x000fe40008000000 */
[----:B------:R-:W-:Y:S01]  /*6580*/  R2UR UR8, R85 ;  /* 0x00000000550872ca */ /* 0x000fe200000e0000 */
[----:B------:R-:W-:Y:S11]  /*6590*/  UIADD3.X UR5, UPT, UPT, URZ, UR63, URZ, UP0, !UPT ;  /* 0x0000003fff057290 */ /* 0x000ff600087fe4ff */
[----:B------:R-:W-:Y:S01]  /*65a0*/  @!UPT UIADD3 URZ, UPT, UPT, URZ, URZ, URZ ;  /* 0x000000fffffff290 */ /* 0x000fe2000fffe0ff */
[----:B------:R3:W-:Y:S01]  /*65b0*/  UTMASTG.3D [UR8], [UR4] ;  /* 0x00000008040073b5 */ /* 0x0007e20008010000 */
[----:B------:R0:W-:Y:S01]  /*65c0*/  UTMACMDFLUSH ;  /* 0x00000000000079b7 */ /* 0x0001e20000000000 */
[----:B---3--:R-:W-:Y:S04]  /*65d0*/  DEPBAR.LE SB0, 0x0 ;  /* 0x000080000000791a */ /* 0x008fe80000000000 */
.L_x_100:
[----:B------:R-:W-:Y:S05]  /*65e0*/  BSYNC.RECONVERGENT B0 ;  /* 0x0000000000007941 */ /* 0x000fea0003800200 */
.L_x_99:
[----:B------:R-:W-:Y:S01]  /*65f0*/  BAR.SYNC.DEFER_BLOCKING 0x1, 0x80 ;  /* 0x0042000000007b1d */ /* 0x000fe20000010000 */
[----:B------:R-:W-:Y:S01]  /*6600*/  ISETP.NE.AND P0, PT, R81, 0x2, PT ;  /* 0x000000025100780c */ /* 0x000fe20003f05270 */
[----:B------:R-:W-:Y:S01]  /*6610*/  UISETP.NE.AND UP0, UPT, UR47, URZ, UPT ;  /* 0x000000ff2f00728c */ /* 0x000fe2000bf05270 */
[----:B------:R-:W-:Y:S01]  /*6620*/  ISETP.NE.AND P1, PT, R36, 0x4, PT ;  /* 0x000000042400780c */ /* 0x000fe20003f25270 */
[----:B------:R-:W-:Y:S01]  /*6630*/  UIADD3 UR45, UPT, UPT, UR37, UR57, URZ ;  /* 0x00000039252d7290 */ /* 0x000fe2000fffe0ff */
[----:B------:R-:W-:Y:S01]  /*6640*/  SEL R2, RZ, 0x1, P0 ;  /* 0x00000001ff027807 */ /* 0x000fe20000000000 */
[----:B------:R-:W-:Y:S01]  /*6650*/  UIADD3 UR46, UPT, UPT, UR38, UR60, URZ ;  /* 0x0000003c262e7290 */ /* 0x000fe2000fffe0ff */
[----:B------:R-:W-:Y:S02]  /*6660*/  SEL R0, RZ, 0x1, P1 ;  /* 0x00000001ff007807 */ /* 0x000fe40000800000 */
[----:B------:R-:W-:Y:S02]  /*6670*/  LOP3.LUT R83, R83, R2, RZ, 0x3c, !PT ;  /* 0x0000000253537212 */ /* 0x000fe400078e3cff */
[----:B------:R-:W-:Y:S02]  /*6680*/  LOP3.LUT R84, R84, R0, RZ, 0x3c, !PT ;  /* 0x0000000054547212 */ /* 0x000fe400078e3cff */
[----:B------:R-:W-:Y:S02]  /*6690*/  SEL R81, R81, RZ, P0 ;  /* 0x000000ff51517207 */ /* 0x000fe40000000000 */
[----:B------:R-:W-:Y:S01]  /*66a0*/  SEL R36, R36, RZ, P1 ;  /* 0x000000ff24247207 */ /* 0x000fe20000800000 */
[----:B------:R-:W-:Y:S01]  /*66b0*/  UMOV UR36, UR51 ;  /* 0x0000003300247c82 */ /* 0x000fe20008000000 */
[----:B------:R-:W-:Y:S05]  /*66c0*/  BRA.U UP0, `(.L_x_101) ;  /* 0xffffffe5002c7547 */ /* 0x000fea000b83ffff */
[----:B------:R-:W-:Y:S05]  /*66d0*/  EXIT ;  /* 0x000000000000794d */ /* 0x000fea0003800000 */
.L_x_24:
[----:B--2---:R2:W3:Y:S02]  /*66e0*/  SYNCS.PHASECHK.TRANS64.TRYWAIT P0, [R0+URZ+0xd0], R2 ;  /* 0x0000d002000075a7 */ /* 0x0044e400080011ff */
[----:B---3--:R-:W-:Y:S05]  /*66f0*/  @!P0 NANOSLEEP.SYNCS 0x989680 ;  /* 0x009896800000895d */ /* 0x008fea0003900000 */
[----:B------:R-:W3:Y:S02]  /*6700*/  @!P0 SYNCS.PHASECHK.TRANS64 P0, [R0+URZ+0xd0], R2 ;  /* 0x0000d002000085a7 */ /* 0x000ee400080010ff */
[----:B---3--:R-:W-:Y:S05]  /*6710*/  @!P0 BRA `(.L_x_24) ;  /* 0xfffffffc00f08947 */ /* 0x008fea000383ffff */
[----:B------:R-:W-:Y:S05]  /*6720*/  BRA `(.L_x_102) ;  /* 0xffffffb0003c7947 */ /* 0x000fea000383ffff */
.L_x_27:
[----:B-1----:R-:W-:-:S07]  /*6730*/  MOV R0, UR33 ;  /* 0x0000002100007c02 */ /* 0x002fce0008000f00 */
.L_x_103:
[----:B-1----:R1:W2:Y:S02]  /*6740*/  SYNCS.PHASECHK.TRANS64.TRYWAIT P0, [R0+URZ+0x20], R3 ;  /* 0x00002003000075a7 */ /* 0x0022a400080011ff */
[----:B--2---:R-:W-:Y:S05]  /*6750*/  @!P0 NANOSLEEP.SYNCS 0x989680 ;  /* 0x009896800000895d */ /* 0x004fea0003900000 */
[----:B------:R-:W2:Y:S02]  /*6760*/  @!P0 SYNCS.PHASECHK.TRANS64 P0, [R0+URZ+0x20], R3 ;  /* 0x00002003000085a7 */ /* 0x000ea400080010ff */
[----:B--2---:R-:W-:Y:S05]  /*6770*/  @!P0 BRA `(.L_x_103) ;  /* 0xfffffffc00f08947 */ /* 0x004fea000383ffff */
[----:B------:R-:W-:Y:S05]  /*6780*/  BRA `(.L_x_26) ;  /* 0xffffffb000847947 */ /* 0x000fea000383ffff */
.L_x_34:
[----:B-1----:R-:W-:-:S07]  /*6790*/  MOV R0, UR17 ;  /* 0x0000001100007c02 */ /* 0x002fce0008000f00 */
.L_x_104:
[----:B-1----:R1:W2:Y:S02]  /*67a0*/  SYNCS.PHASECHK.TRANS64.TRYWAIT P0, [R0+URZ+0x20], R3 ;  /* 0x00002003000075a7 */ /* 0x0022a400080011ff */
[----:B--2---:R-:W-:Y:S05]  /*67b0*/  @!P0 NANOSLEEP.SYNCS 0x989680 ;  /* 0x009896800000895d */ /* 0x004fea0003900000 */
[----:B------:R-:W2:Y:S02]  /*67c0*/  @!P0 SYNCS.PHASECHK.TRANS64 P0, [R0+URZ+0x20], R3 ;  /* 0x00002003000085a7 */ /* 0x000ea400080010ff */
[----:B--2---:R-:W-:Y:S05]  /*67d0*/  @!P0 BRA `(.L_x_104) ;  /* 0xfffffffc00f08947 */ /* 0x004fea000383ffff */
[----:B------:R-:W-:Y:S05]  /*67e0*/  BRA `(.L_x_33) ;  /* 0xffffffb400407947 */ /* 0x000fea000383ffff */
.L_x_39:
[----:B-1----:R1:W2:Y:S02]  /*67f0*/  SYNCS.PHASECHK.TRANS64.TRYWAIT P0, [R3+URZ+0x60], R0 ;  /* 0x00006000030075a7 */ /* 0x0022a400080011ff */
[----:B--2---:R-:W-:Y:S05]  /*6800*/  @!P0 NANOSLEEP.SYNCS 0x989680 ;  /* 0x009896800000895d */ /* 0x004fea0003900000 */
[----:B------:R-:W2:Y:S02]  /*6810*/  @!P0 SYNCS.PHASECHK.TRANS64 P0, [R3+URZ+0x60], R0 ;  /* 0x00006000030085a7 */ /* 0x000ea400080010ff */
[----:B--2---:R-:W-:Y:S05]  /*6820*/  @!P0 BRA `(.L_x_39) ;  /* 0xfffffffc00f08947 */ /* 0x004fea000383ffff */
[----:B------:R-:W-:Y:S05]  /*6830*/  BRA `(.L_x_105) ;  /* 0xffffffb400e47947 */ /* 0x000fea000383ffff */
.L_x_43:
[----:B------:R-:W-:-:S07]  /*6840*/  MOV R0, UR4 ;  /* 0x0000000400007c02 */ /* 0x000fce0008000f00 */
.L_x_106:
[----:B-1----:R1:W2:Y:S02]  /*6850*/  SYNCS.PHASECHK.TRANS64.TRYWAIT P0, [R0+URZ], R2 ;  /* 0x00000002000075a7 */ /* 0x0022a400080011ff */
[----:B--2---:R-:W-:Y:S05]  /*6860*/  @!P0 NANOSLEEP.SYNCS 0x989680 ;  /* 0x009896800000895d */ /* 0x004fea0003900000 */
[----:B------:R-:W2:Y:S02]  /*6870*/  @!P0 SYNCS.PHASECHK.TRANS64 P0, [R0+URZ], R2 ;  /* 0x00000002000085a7 */ /* 0x000ea400080010ff */
[----:B--2---:R-:W-:Y:S05]  /*6880*/  @!P0 BRA `(.L_x_106) ;  /* 0xfffffffc00f08947 */ /* 0x004fea000383ffff */
[----:B------:R-:W-:Y:S05]  /*6890*/  BRA `(.L_x_107) ;  /* 0xffffffbc00887947 */ /* 0x000fea000383ffff */
.L_x_44:
[----:B------:R-:W-:-:S07]  /*68a0*/  MOV R0, UR5 ;  /* 0x0000000500007c02 */ /* 0x000fce0008000f00 */
.L_x_108:
[----:B-1----:R1:W2:Y:S02]  /*68b0*/  SYNCS.PHASECHK.TRANS64.TRYWAIT P0, [R0+URZ], R3 ;  /* 0x00000003000075a7 */ /* 0x0022a400080011ff */
[----:B--2---:R-:W-:Y:S05]  /*68c0*/  @!P0 NANOSLEEP.SYNCS 0x989680 ;  /* 0x009896800000895d */ /* 0x004fea0003900000 */
[----:B------:R-:W2:Y:S02]  /*68d0*/  @!P0 SYNCS.PHASECHK.TRANS64 P0, [R0+URZ], R3 ;  /* 0x00000003000085a7 */ /* 0x000ea400080010ff */
[----:B--2---:R-:W-:Y:S05]  /*68e0*/  @!P0 BRA `(.L_x_108) ;  /* 0xfffffffc00f08947 */ /* 0x004fea000383ffff */
[----:B------:R-:W-:Y:S05]  /*68f0*/  BRA `(.L_x_109) ;  /* 0xffffffbc00947947 */ /* 0x000fea000383ffff */
.L_x_45:
[----:B------:R-:W-:-:S07]  /*6900*/  MOV R0, UR5 ;  /* 0x0000000500007c02 */ /* 0x000fce0008000f00 */
.L_x_110:
[----:B-1----:R1:W2:Y:S02]  /*6910*/  SYNCS.PHASECHK.TRANS64.TRYWAIT P0, [R0+URZ], R3 ;  /* 0x00000003000075a7 */ /* 0x0022a400080011ff */
[----:B--2---:R-:W-:Y:S05]  /*6920*/  @!P0 NANOSLEEP.SYNCS 0x989680 ;  /* 0x009896800000895d */ /* 0x004fea0003900000 */
[----:B------:R-:W2:Y:S02]  /*6930*/  @!P0 SYNCS.PHASECHK.TRANS64 P0, [R0+URZ], R3 ;  /* 0x00000003000085a7 */ /* 0x000ea400080010ff */
[----:B--2---:R-:W-:Y:S05]  /*6940*/  @!P0 BRA `(.L_x_110) ;  /* 0xfffffffc00f08947 */ /* 0x004fea000383ffff */
[----:B------:R-:W-:Y:S05]  /*6950*/  BRA `(.L_x_111) ;  /* 0xffffffbc00a07947 */ /* 0x000fea000383ffff */
.L_x_48:
[----:B-1----:R1:W2:Y:S02]  /*6960*/  SYNCS.PHASECHK.TRANS64.TRYWAIT P0, [R2+URZ+0xc0], R4 ;  /* 0x0000c004020075a7 */ /* 0x0022a400080011ff */
[----:B--2---:R-:W-:Y:S05]  /*6970*/  @!P0 NANOSLEEP.SYNCS 0x989680 ;  /* 0x009896800000895d */ /* 0x004fea0003900000 */
[----:B------:R-:W2:Y:S02]  /*6980*/  @!P0 SYNCS.PHASECHK.TRANS64 P0, [R2+URZ+0xc0], R4 ;  /* 0x0000c004020085a7 */ /* 0x000ea400080010ff */
[----:B--2---:R-:W-:Y:S05]  /*6990*/  @!P0 BRA `(.L_x_48) ;  /* 0xfffffffc00f08947 */ /* 0x004fea000383ffff */
[----:B------:R-:W-:Y:S05]  /*69a0*/  BRA `(.L_x_112) ;  /* 0xffffffbc00fc7947 */ /* 0x000fea000383ffff */
.L_x_49:
[----:B------:R-:W-:-:S07]  /*69b0*/  MOV R2, UR4 ;  /* 0x0000000400027c02 */ /* 0x000fce0008000f00 */
.L_x_113:
[----:B-1----:R1:W2:Y:S02]  /*69c0*/  SYNCS.PHASECHK.TRANS64.TRYWAIT P0, [R2+URZ+0x70], R5 ;  /* 0x00007005020075a7 */ /* 0x0022a400080011ff */
[----:B--2---:R-:W-:Y:S05]  /*69d0*/  @!P0 NANOSLEEP.SYNCS 0x989680 ;  /* 0x009896800000895d */ /* 0x004fea0003900000 */
[----:B------:R-:W2:Y:S02]  /*69e0*/  @!P0 SYNCS.PHASECHK.TRANS64 P0, [R2+URZ+0x70], R5 ;  /* 0x00007005020085a7 */ /* 0x000ea400080010ff */
[----:B--2---:R-:W-:Y:S05]  /*69f0*/  @!P0 BRA `(.L_x_113) ;  /* 0xfffffffc00f08947 */ /* 0x004fea000383ffff */
[----:B------:R-:W-:Y:S05]  /*6a00*/  BRA `(.L_x_114) ;  /* 0xffffffc0000c7947 */ /* 0x000fea000383ffff */
.L_x_50:
[----:B-1----:R1:W2:Y:S02]  /*6a10*/  SYNCS.PHASECHK.TRANS64.TRYWAIT P1, [R2+URZ+0x60], R4 ;  /* 0x00006004020075a7 */ /* 0x0022a400080211ff */
[----:B--2---:R-:W-:Y:S05]  /*6a20*/  @!P1 NANOSLEEP.SYNCS 0x989680 ;  /* 0x009896800000995d */ /* 0x004fea0003900000 */
[----:B------:R-:W2:Y:S02]  /*6a30*/  @!P1 SYNCS.PHASECHK.TRANS64 P1, [R2+URZ+0x60], R4 ;  /* 0x00006004020095a7 */ /* 0x000ea400080210ff */
[----:B--2---:R-:W-:Y:S05]  /*6a40*/  @!P1 BRA `(.L_x_50) ;  /* 0xfffffffc00f09947 */ /* 0x004fea000383ffff */
[----:B------:R-:W-:Y:S05]  /*6a50*/  BRA `(.L_x_115) ;  /* 0xffffffc0003c7947 */ /* 0x000fea000383ffff */
.L_x_53:
[----:B------:R-:W-:-:S07]  /*6a60*/  MOV R0, UR4 ;  /* 0x0000000400007c02 */ /* 0x000fce0008000f00 */
.L_x_116:
[----:B-1----:R1:W2:Y:S02]  /*6a70*/  SYNCS.PHASECHK.TRANS64.TRYWAIT P0, [R0+URZ+0x70], R2 ;  /* 0x00007002000075a7 */ /* 0x0022a400080011ff */
[----:B--2---:R-:W-:Y:S05]  /*6a80*/  @!P0 NANOSLEEP.SYNCS 0x989680 ;  /* 0x009896800000895d */ /* 0x004fea0003900000 */
[----:B------:R-:W2:Y:S02]  /*6a90*/  @!P0 SYNCS.PHASECHK.TRANS64 P0, [R0+URZ+0x70], R2 ;  /* 0x00007002000085a7 */ /* 0x000ea400080010ff */
[----:B--2---:R-:W-:Y:S05]  /*6aa0*/  @!P0 BRA `(.L_x_116) ;  /* 0xfffffffc00f08947 */ /* 0x004fea000383ffff */
[----:B------:R-:W-:Y:S05]  /*6ab0*/  BRA `(.L_x_52) ;  /* 0xffffffc000907947 */ /* 0x000fea000383ffff */
.L_x_60:
[----:B-1----:R1:W2:Y:S02]  /*6ac0*/  SYNCS.PHASECHK.TRANS64.TRYWAIT P1, [R0+URZ+0x60], R2 ;  /* 0x00006002000075a7 */ /* 0x0022a400080211ff */
[----:B--2---:R-:W-:Y:S05]  /*6ad0*/  @!P1 NANOSLEEP.SYNCS 0x989680 ;  /* 0x009896800000995d */ /* 0x004fea0003900000 */
[----:B------:R-:W2:Y:S02]  /*6ae0*/  @!P1 SYNCS.PHASECHK.TRANS64 P1, [R0+URZ+0x60], R2 ;  /* 0x00006002000095a7 */ /* 0x000ea400080210ff */
[----:B--2---:R-:W-:Y:S05]  /*6af0*/  @!P1 BRA `(.L_x_60) ;  /* 0xfffffffc00f09947 */ /* 0x004fea000383ffff */
[----:B------:R-:W-:Y:S05]  /*6b00*/  BRA `(.L_x_117) ;  /* 0xffffffc400f47947 */ /* 0x000fea000383ffff */
.L_x_61:
[----:B------:R-:W-:-:S07]  /*6b10*/  MOV R2, UR23 ;  /* 0x0000001700027c02 */ /* 0x000fce0008000f00 */
.L_x_118:
[----:B-1----:R1:W2:Y:S02]  /*6b20*/  SYNCS.PHASECHK.TRANS64.TRYWAIT P0, [R2+URZ+0xa0], R0 ;  /* 0x0000a000020075a7 */ /* 0x0022a400080011ff */
[----:B--2---:R-:W-:Y:S05]  /*6b30*/  @!P0 NANOSLEEP.SYNCS 0x989680 ;  /* 0x009896800000895d */ /* 0x004fea0003900000 */
[----:B------:R-:W2:Y:S02]  /*6b40*/  @!P0 SYNCS.PHASECHK.TRANS64 P0, [R2+URZ+0xa0], R0 ;  /* 0x0000a000020085a7 */ /* 0x000ea400080010ff */
[----:B--2---:R-:W-:Y:S05]  /*6b50*/  @!P0 BRA `(.L_x_118) ;  /* 0xfffffffc00f08947 */ /* 0x004fea000383ffff */
[----:B------:R-:W-:Y:S05]  /*6b60*/  BRA `(.L_x_119) ;  /* 0xffffffc800447947 */ /* 0x000fea000383ffff */
.L_x_64:
[----:B------:R-:W-:Y:S07]  /*6b70*/  MOV R0, UR5 ;  /* 0x0000000500007c02 */ /* 0x000fee0008000f00 */
.L_x_120:
[----:B-1----:R1:W2:Y:S02]  /*6b80*/  SYNCS.PHASECHK.TRANS64.TRYWAIT P0, [R0+URZ], R2 ;  /* 0x00000002000075a7 */ /* 0x0022a400080011ff */
[----:B--2---:R-:W-:Y:S05]  /*6b90*/  @!P0 NANOSLEEP.SYNCS 0x989680 ;  /* 0x009896800000895d */ /* 0x004fea0003900000 */
[----:B------:R-:W2:Y:S02]  /*6ba0*/  @!P0 SYNCS.PHASECHK.TRANS64 P0, [R0+URZ], R2 ;  /* 0x00000002000085a7 */ /* 0x000ea400080010ff */
[----:B--2---:R-:W-:Y:S05]  /*6bb0*/  @!P0 BRA `(.L_x_120) ;  /* 0xfffffffc00f08947 */ /* 0x004fea000383ffff */
[----:B------:R-:W-:Y:S05]  /*6bc0*/  BRA `(.L_x_63) ;  /* 0xffffffc800607947 */ /* 0x000fea000383ffff */
.L_x_67:
[----:B------:R-:W-:-:S07]  /*6bd0*/  MOV R0, UR4 ;  /* 0x0000000400007c02 */ /* 0x000fce0008000f00 */
.L_x_121:
[----:B--2---:R2:W4:Y:S02]  /*6be0*/  SYNCS.PHASECHK.TRANS64.TRYWAIT P0, [R0+URZ], R2 ;  /* 0x00000002000075a7 */ /* 0x00452400080011ff */
[----:B----4-:R-:W-:Y:S05]  /*6bf0*/  @!P0 NANOSLEEP.SYNCS 0x989680 ;  /* 0x009896800000895d */ /* 0x010fea0003900000 */
[----:B------:R-:W4:Y:S02]  /*6c00*/  @!P0 SYNCS.PHASECHK.TRANS64 P0, [R0+URZ], R2 ;  /* 0x00000002000085a7 */ /* 0x000f2400080010ff */
[----:B----4-:R-:W-:Y:S05]  /*6c10*/  @!P0 BRA `(.L_x_121) ;  /* 0xfffffffc00f08947 */ /* 0x010fea000383ffff */
[----:B------:R-:W-:Y:S05]  /*6c20*/  BRA `(.L_x_122) ;  /* 0xffffffcc00147947 */ /* 0x000fea000383ffff */
.L_x_68:
[----:B------:R-:W-:-:S07]  /*6c30*/  MOV R0, UR5 ;  /* 0x0000000500007c02 */ /* 0x000fce0008000f00 */
.L_x_123:
[----:B-1----:R1:W2:Y:S02]  /*6c40*/  SYNCS.PHASECHK.TRANS64.TRYWAIT P0, [R0+URZ], R3 ;  /* 0x00000003000075a7 */ /* 0x0022a400080011ff */
[----:B--2---:R-:W-:Y:S05]  /*6c50*/  @!P0 NANOSLEEP.SYNCS 0x989680 ;  /* 0x009896800000895d */ /* 0x004fea0003900000 */
[----:B------:R-:W2:Y:S02]  /*6c60*/  @!P0 SYNCS.PHASECHK.TRANS64 P0, [R0+URZ], R3 ;  /* 0x00000003000085a7 */ /* 0x000ea400080010ff */
[----:B--2---:R-:W-:Y:S05]  /*6c70*/  @!P0 BRA `(.L_x_123) ;  /* 0xfffffffc00f08947 */ /* 0x004fea000383ffff */
[----:B------:R-:W-:Y:S05]  /*6c80*/  BRA `(.L_x_124) ;  /* 0xffffffcc00207947 */ /* 0x000fea000383ffff */
.L_x_69:
[----:B------:R-:W-:-:S07]  /*6c90*/  MOV R0, UR5 ;  /* 0x0000000500007c02 */ /* 0x000fce0008000f00 */
.L_x_125:
[----:B-1----:R1:W2:Y:S02]  /*6ca0*/  SYNCS.PHASECHK.TRANS64.TRYWAIT P0, [R0+URZ], R3 ;  /* 0x00000003000075a7 */ /* 0x0022a400080011ff */
[----:B--2---:R-:W-:Y:S05]  /*6cb0*/  @!P0 NANOSLEEP.SYNCS 0x989680 ;  /* 0x009896800000895d */ /* 0x004fea0003900000 */
[----:B------:R-:W2:Y:S02]  /*6cc0*/  @!P0 SYNCS.PHASECHK.TRANS64 P0, [R0+URZ], R3 ;  /* 0x00000003000085a7 */ /* 0x000ea400080010ff */
[----:B--2---:R-:W-:Y:S05]  /*6cd0*/  @!P0 BRA `(.L_x_125) ;  /* 0xfffffffc00f08947 */ /* 0x004fea000383ffff */
[----:B------:R-:W-:Y:S05]  /*6ce0*/  BRA `(.L_x_126) ;  /* 0xffffffcc002c7947 */ /* 0x000fea000383ffff */
.L_x_70:
[----:B-1----:R-:W-:-:S07]  /*6cf0*/  MOV R0, UR4 ;  /* 0x0000000400007c02 */ /* 0x002fce0008000f00 */
.L_x_127:
[----:B-1----:R1:W2:Y:S02]  /*6d00*/  SYNCS.PHASECHK.TRANS64.TRYWAIT P0, [R0+URZ], R2 ;  /* 0x00000002000075a7 */ /* 0x0022a400080011ff */
[----:B--2---:R-:W-:Y:S05]  /*6d10*/  @!P0 NANOSLEEP.SYNCS 0x989680 ;  /* 0x009896800000895d */ /* 0x004fea0003900000 */
[----:B------:R-:W2:Y:S02]  /*6d20*/  @!P0 SYNCS.PHASECHK.TRANS64 P0, [R0+URZ], R2 ;  /* 0x00000002000085a7 */ /* 0x000ea400080010ff */
[----:B--2---:R-:W-:Y:S05]  /*6d30*/  @!P0 BRA `(.L_x_127) ;  /* 0xfffffffc00f08947 */ /* 0x004fea000383ffff */
[----:B------:R-:W-:Y:S05]  /*6d40*/  BRA `(.L_x_128) ;  /* 0xffffffcc00387947 */ /* 0x000fea000383ffff */
.L_x_75:
[----:B--2---:R2:W3:Y:S02]  /*6d50*/  SYNCS.PHASECHK.TRANS64.TRYWAIT P0, [R7+URZ+0x60], R0 ;  /* 0x00006000070075a7 */ /* 0x0044e400080011ff */
[----:B---3--:R-:W-:Y:S05]  /*6d60*/  @!P0 NANOSLEEP.SYNCS 0x989680 ;  /* 0x009896800000895d */ /* 0x008fea0003900000 */
[----:B------:R-:W3:Y:S02]  /*6d70*/  @!P0 SYNCS.PHASECHK.TRANS64 P0, [R7+URZ+0x60], R0 ;  /* 0x00006000070085a7 */ /* 0x000ee400080010ff */
[----:B---3--:R-:W-:Y:S05]  /*6d80*/  @!P0 BRA `(.L_x_75) ;  /* 0xfffffffc00f08947 */ /* 0x008fea000383ffff */
[----:B------:R-:W-:Y:S05]  /*6d90*/  BRA `(.L_x_129) ;  /* 0xffffffd0004c7947 */ /* 0x000fea000383ffff */
.L_x_78:
[----:B-1----:R-:W-:Y:S07]  /*6da0*/  MOV R0, UR17 ;  /* 0x0000001100007c02 */ /* 0x002fee0008000f00 */
.L_x_130:
[----:B-1----:R1:W2:Y:S02]  /*6db0*/  SYNCS.PHASECHK.TRANS64.TRYWAIT P2, [R0+URZ+0x58], R7 ;  /* 0x00005807000075a7 */ /* 0x0022a400080411ff */
[----:B--2---:R-:W-:Y:S05]  /*6dc0*/  @!P2 NANOSLEEP.SYNCS 0x989680 ;  /* 0x009896800000a95d */ /* 0x004fea0003900000 */
[----:B------:R-:W2:Y:S02]  /*6dd0*/  @!P2 SYNCS.PHASECHK.TRANS64 P2, [R0+URZ+0x58], R7 ;  /* 0x000058070000a5a7 */ /* 0x000ea400080410ff */
[----:B--2---:R-:W-:Y:S05]  /*6de0*/  @!P2 BRA `(.L_x_130) ;  /* 0xfffffffc00f0a947 */ /* 0x004fea000383ffff */
[----:B------:R-:W-:Y:S05]  /*6df0*/  BRA `(.L_x_77) ;  /* 0xffffffd400ac7947 */ /* 0x000fea000383ffff */
.L_x_81:
[----:B-1----:R-:W-:Y:S07]  /*6e00*/  MOV R0, UR17 ;  /* 0x0000001100007c02 */ /* 0x002fee0008000f00 */
.L_x_131:
[----:B-1----:R1:W2:Y:S02]  /*6e10*/  SYNCS.PHASECHK.TRANS64.TRYWAIT P0, [R0+URZ+0x48], R6 ;  /* 0x00004806000075a7 */ /* 0x0022a400080011ff */
[----:B--2---:R-:W-:Y:S05]  /*6e20*/  @!P0 NANOSLEEP.SYNCS 0x989680 ;  /* 0x009896800000895d */ /* 0x004fea0003900000 */
[----:B------:R-:W2:Y:S02]  /*6e30*/  @!P0 SYNCS.PHASECHK.TRANS64 P0, [R0+URZ+0x48], R6 ;  /* 0x00004806000085a7 */ /* 0x000ea400080010ff */
[----:B--2---:R-:W-:Y:S05]  /*6e40*/  @!P0 BRA `(.L_x_131) ;  /* 0xfffffffc00f08947 */ /* 0x004fea000383ffff */
[----:B------:R-:W-:Y:S05]  /*6e50*/  BRA `(.L_x_132) ;  /* 0xffffffd400fc7947 */ /* 0x000fea000383ffff */
.L_x_84:
[----:B---3--:R3:W1:Y:S02]  /*6e60*/  SYNCS.PHASECHK.TRANS64.TRYWAIT P0, [R3+URZ+0x60], R0 ;  /* 0x00006000030075a7 */ /* 0x00866400080011ff */
[----:B-1----:R-:W-:Y:S05]  /*6e70*/  @!P0 NANOSLEEP.SYNCS 0x989680 ;  /* 0x009896800000895d */ /* 0x002fea0003900000 */
[----:B------:R-:W1:Y:S02]  /*6e80*/  @!P0 SYNCS.PHASECHK.TRANS64 P0, [R3+URZ+0x60], R0 ;  /* 0x00006000030085a7 */ /* 0x000e6400080010ff */
[----:B-1----:R-:W-:Y:S05]  /*6e90*/  @!P0 BRA `(.L_x_84) ;  /* 0xfffffffc00f08947 */ /* 0x002fea000383ffff */
[----:B------:R-:W-:Y:S05]  /*6ea0*/  BRA `(.L_x_133) ;  /* 0xffffffdc00487947 */ /* 0x000fea000383ffff */
.L_x_95:
[----:B-1----:R-:W-:Y:S04]  /*6eb0*/  MOV R0, UR44 ;  /* 0x0000002c00007c02 */ /* 0x002fe80008000f00 */
[----:B------:R1:W2:Y:S03]  /*6ec0*/  SYNCS.PHASECHK.TRANS64.TRYWAIT P1, [R0+URZ+0x40], R4 ;  /* 0x00004004000075a7 */ /* 0x0002a600080211ff */
[----:B--2---:R-:W-:Y:S05]  /*6ed0*/  @!P1 NANOSLEEP.SYNCS 0x989680 ;  /* 0x009896800000995d */ /* 0x004fea0003900000 */
[----:B------:R-:W2:Y:S02]  /*6ee0*/  @!P1 SYNCS.PHASECHK.TRANS64 P1, [R0+URZ+0x40], R4 ;  /* 0x00004004000095a7 */ /* 0x000ea400080210ff */
[----:B--2---:R-:W-:Y:S05]  /*6ef0*/  @!P1 BRA `(.L_x_95) ;  /* 0xfffffffc00ec9947 */ /* 0x004fea000383ffff */
[----:B------:R-:W-:Y:S05]  /*6f00*/  BRA `(.L_x_94) ;  /* 0xffffffe800987947 */ /* 0x000fea000383ffff */
.L_x_97:
[----:B------:R1:W1:Y:S02]  /*6f10*/  SYNCS.PHASECHK.TRANS64.TRYWAIT P1, [R22+URZ+0x80], R3 ;  /* 0x00008003160075a7 */ /* 0x00026400080211ff */
[----:B-1----:R-:W-:Y:S05]  /*6f20*/  @!P1 NANOSLEEP.SYNCS 0x989680 ;  /* 0x009896800000995d */ /* 0x002fea0003900000 */
[----:B------:R-:W1:Y:S02]  /*6f30*/  @!P1 SYNCS.PHASECHK.TRANS64 P1, [R22+URZ+0x80], R3 ;  /* 0x00008003160095a7 */ /* 0x000e6400080210ff */
[----:B-1----:R-:W-:Y:S05]  /*6f40*/  @!P1 BRA `(.L_x_97) ;  /* 0xfffffffc00f09947 */ /* 0x002fea000383ffff */
[----:B------:R-:W-:Y:S05]  /*6f50*/  BRA `(.L_x_96) ;  /* 0xffffffe800d47947 */ /* 0x000fea000383ffff */
        .weak           $__internal_0_$__cuda_sm10x_tcgen05_guardrail_trap_col_being_dealloced_not_returned_by_alloc
        .type           $__internal_0_$__cuda_sm10x_tcgen05_guardrail_trap_col_being_dealloced_not_returned_by_alloc,@function
        .size           $__internal_0_$__cuda_sm10x_tcgen05_guardrail_trap_col_being_dealloced_not_returned_by_alloc,($__internal_1_$__cuda_sm10x_tcgen05_guardrail_trap_phase_invalid_during_alloc - $__internal_0_$__cuda_sm10x_tcgen05_guardrail_trap_col_being_dealloced_not_returned_by_alloc)
$__internal_0_$__cuda_sm10x_tcgen05_guardrail_trap_col_being_dealloced_not_returned_by_alloc:
[----:B------:R-:W-:Y:S05]  /*6f60*/  BPT.TRAP 0x1 ;  /* 0x000000040000795c */ /* 0x000fea0000300000 */
[----:B------:R-:W-:-:S04]  /*6f70*/  HFMA2 R3, -RZ, RZ, 0, 0 ;  /* 0x00000000ff037431 */ /* 0x000fc800000001ff */
[----:B------:R-:W-:Y:S05]  /*6f80*/  RET.REL.NODEC R2 `(_ZN7cutlass13device_kernelINS_4gemm6kernel13GemmUniversalIN4cute5tupleIJiiiiEEENS1_10collective13CollectiveMmaINS1_35MainloopSm100TmaUmmaWarpSpecializedILi4ELi2ELi4ENS5_IJNS4_1CILi1EEENSA_ILi2EEESB_EEEEENS5_IJNSA_ILi64EEESF_SF_EEENS_12float_e5m2_tENS5_IJlSB_lEEESH_SI_NS4_8TiledMMAINS4_8MMA_AtomIJNS4_10MMA_TraitsINS4_19SM100_MMA_F8F6F4_SSEJSH_SH_fSF_SF_NS4_17integral_constantINS4_4UMMA5MajorELSP_0EEESQ_NSN_INSO_7ScaleInELSR_0EEESS_EEEEEENS4_6LayoutINS5_IJSB_SB_SB_EEENS5_IJNSA_ILi0EEESX_SX_EEEEENS5_IJNS4_10UnderscoreES10_S10_EEEEENS4_23SM90_TMA_LOAD_MULTICASTENS4_14ComposedLayoutINS4_7SwizzleILi2ELi4ELi3EEENS4_18smem_ptr_flag_bitsILi8EEENSV_INS5_IJNSA_ILi8EEESF_EEENS5_IJSF_SB_EEEEEEEvNS4_8identityENS4_13SM90_TMA_LOADES1D_vS1E_EENS_8epilogue10collective18CollectiveEpilogueINS1H_23Sm100TmaWarpSpecializedILi1ELi1ELi32ELb0ELb0EEEJSG_NS5_IJNSV_ISF_SB_EES1M_EEESH_SI_SH_SI_NS1H_6fusion15FusionCallbacksIS1L_NS1O_17LinearCombinationISH_fSH_fLNS_15FloatRoundStyleE2EEESG_S1N_JEEENS4_5SM1004TMEM4LOAD26SM100_TMEM_LOAD_16dp32b32xES1F_S1D_NS4_39AutoVectorizingCopyWithAssumedAlignmentILi128EEENS4_14SM90_TMA_STOREES1D_S1Z_S1Z_EEEvvEEEEvNT_6ParamsE) ;  /* 0xffffff90021c7950 */ /* 0x000fea0003c3ffff */
        .weak           $__internal_1_$__cuda_sm10x_tcgen05_guardrail_trap_phase_invalid_during_alloc
        .type           $__internal_1_$__cuda_sm10x_tcgen05_guardrail_trap_phase_invalid_during_alloc,@function
        .size           $__internal_1_$__cuda_sm10x_tcgen05_guardrail_trap_phase_invalid_during_alloc,($__internal_2_$__cuda_sm10x_tcgen05_guardrail_trap_unallocated_columns_being_dealloced - $__internal_1_$__cuda_sm10x_tcgen05_guardrail_trap_phase_invalid_during_alloc)
$__internal_1_$__cuda_sm10x_tcgen05_guardrail_trap_phase_invalid_during_alloc:
[----:B------:R-:W-:Y:S05]  /*6f90*/  BPT.TRAP 0x1 ;  /* 0x000000040000795c */ /* 0x000fea0000300000 */
[----:B------:R-:W-:-:S04]  /*6fa0*/  MOV R5, 0x0 ;  /* 0x0000000000057802 */ /* 0x000fc80000000f00 */
[----:B------:R-:W-:Y:S05]  /*6fb0*/  RET.REL.NODEC R4 `(_ZN7cutlass13device_kernelINS_4gemm6kernel13GemmUniversalIN4cute5tupleIJiiiiEEENS1_10collective13CollectiveMmaINS1_35MainloopSm100TmaUmmaWarpSpecializedILi4ELi2ELi4ENS5_IJNS4_1CILi1EEENSA_ILi2EEESB_EEEEENS5_IJNSA_ILi64EEESF_SF_EEENS_12float_e5m2_tENS5_IJlSB_lEEESH_SI_NS4_8TiledMMAINS4_8MMA_AtomIJNS4_10MMA_TraitsINS4_19SM100_MMA_F8F6F4_SSEJSH_SH_fSF_SF_NS4_17integral_constantINS4_4UMMA5MajorELSP_0EEESQ_NSN_INSO_7ScaleInELSR_0EEESS_EEEEEENS4_6LayoutINS5_IJSB_SB_SB_EEENS5_IJNSA_ILi0EEESX_SX_EEEEENS5_IJNS4_10UnderscoreES10_S10_EEEEENS4_23SM90_TMA_LOAD_MULTICASTENS4_14ComposedLayoutINS4_7SwizzleILi2ELi4ELi3EEENS4_18smem_ptr_flag_bitsILi8EEENSV_INS5_IJNSA_ILi8EEESF_EEENS5_IJSF_SB_EEEEEEEvNS4_8identityENS4_13SM90_TMA_LOADES1D_vS1E_EENS_8epilogue10collective18CollectiveEpilogueINS1H_23Sm100TmaWarpSpecializedILi1ELi1ELi32ELb0ELb0EEEJSG_NS5_IJNSV_ISF_SB_EES1M_EEESH_SI_SH_SI_NS1H_6fusion15FusionCallbacksIS1L_NS1O_17LinearCombinationISH_fSH_fLNS_15FloatRoundStyleE2EEESG_S1N_JEEENS4_5SM1004TMEM4LOAD26SM100_TMEM_LOAD_16dp32b32xES1F_S1D_NS4_39AutoVectorizingCopyWithAssumedAlignmentILi128EEENS4_14SM90_TMA_STOREES1D_S1Z_S1Z_EEEvvEEEEvNT_6ParamsE) ;  /* 0xffffff9004107950 */ /* 0x000fea0003c3ffff */
        .weak           $__internal_2_$__cuda_sm10x_tcgen05_guardrail_trap_unallocated_columns_being_dealloced
        .type           $__internal_2_$__cuda_sm10x_tcgen05_guardrail_trap_unallocated_columns_being_dealloced,@function
        .size           $__internal_2_$__cuda_sm10x_tcgen05_guardrail_trap_unallocated_columns_being_dealloced,(.L_x_135 - $__internal_2_$__cuda_sm10x_tcgen05_guardrail_trap_unallocated_columns_being_dealloced)
$__internal_2_$__cuda_sm10x_tcgen05_guardrail_trap_unallocated_columns_being_dealloced:
[----:B------:R-:W-:Y:S05]  /*6fc0*/  BPT.TRAP 0x1 ;  /* 0x000000040000795c */ /* 0x000fea0000300000 */
[----:B------:R-:W-:-:S04]  /*6fd0*/  HFMA2 R3, -RZ, RZ, 0, 0 ;  /* 0x00000000ff037431 */ /* 0x000fc800000001ff */
[----:B------:R-:W-:Y:S05]  /*6fe0*/  RET.REL.NODEC R2 `(_ZN7cutlass13device_kernelINS_4gemm6kernel13GemmUniversalIN4cute5tupleIJiiiiEEENS1_10collective13CollectiveMmaINS1_35MainloopSm100TmaUmmaWarpSpecializedILi4ELi2ELi4ENS5_IJNS4_1CILi1EEENSA_ILi2EEESB_EEEEENS5_IJNSA_ILi64EEESF_SF_EEENS_12float_e5m2_tENS5_IJlSB_lEEESH_SI_NS4_8TiledMMAINS4_8MMA_AtomIJNS4_10MMA_TraitsINS4_19SM100_MMA_F8F6F4_SSEJSH_SH_fSF_SF_NS4_17integral_constantINS4_4UMMA5MajorELSP_0EEESQ_NSN_INSO_7ScaleInELSR_0EEESS_EEEEEENS4_6LayoutINS5_IJSB_SB_SB_EEENS5_IJNSA_ILi0EEESX_SX_EEEEENS5_IJNS4_10UnderscoreES10_S10_EEEEENS4_23SM90_TMA_LOAD_MULTICASTENS4_14ComposedLayoutINS4_7SwizzleILi2ELi4ELi3EEENS4_18smem_ptr_flag_bitsILi8EEENSV_INS5_IJNSA_ILi8EEESF_EEENS5_IJSF_SB_EEEEEEEvNS4_8identityENS4_13SM90_TMA_LOADES1D_vS1E_EENS_8epilogue10collective18CollectiveEpilogueINS1H_23Sm100TmaWarpSpecializedILi1ELi1ELi32ELb0ELb0EEEJSG_NS5_IJNSV_ISF_SB_EES1M_EEESH_SI_SH_SI_NS1H_6fusion15FusionCallbacksIS1L_NS1O_17LinearCombinationISH_fSH_fLNS_15FloatRoundStyleE2EEESG_S1N_JEEENS4_5SM1004TMEM4LOAD26SM100_TMEM_LOAD_16dp32b32xES1F_S1D_NS4_39AutoVectorizingCopyWithAssumedAlignmentILi128EEENS4_14SM90_TMA_STOREES1D_S1Z_S1Z_EEEvvEEEEvNT_6ParamsE) ;  /* 0xffffff9002047950 */ /* 0x000fea0003c3ffff */
.L_x_134:
[----:B------:R-:W-:-:S00]  /*6ff0*/  BRA `(.L_x_134) ;  /* 0xfffffffc00fc7947 */ /* 0x000fc0000383ffff */
[----:B------:R-:W-:-:S00]  /*7000*/  NOP ;  /* 0x0000000000007918 */ /* 0x000fc00000000000 */
[----:B------:R-:W-:-:S00]  /*7010*/  NOP ;  /* 0x0000000000007918 */ /* 0x000fc00000000000 */
[----:B------:R-:W-:-:S00]  /*7020*/  NOP ;  /* 0x0000000000007918 */ /* 0x000fc00000000000 */
[----:B------:R-:W-:-:S00]  /*7030*/  NOP ;  /* 0x0000000000007918 */ /* 0x000fc00000000000 */
[----:B------:R-:W-:-:S00]  /*7040*/  NOP ;  /* 0x0000000000007918 */ /* 0x000fc00000000000 */
[----:B------:R-:W-:-:S00]  /*7050*/  NOP ;  /* 0x0000000000007918 */ /* 0x000fc00000000000 */
[----:B------:R-:W-:-:S00]  /*7060*/  NOP ;  /* 0x0000000000007918 */ /* 0x000fc00000000000 */
[----:B------:R-:W-:-:S00]  /*7070*/  NOP ;  /* 0x0000000000007918 */ /* 0x000fc00000000000 */
.L_x_135:


//--------------------- .nv.global.init           --------------------------
	.section	.nv.global.init,"aw",@progbits
.nv.global.init:
	.type		$str$27,@object
	.size		$str$27,($str$28 - $str$27)
$str$27:
        /*0000*/ 	.byte	0x28, 0x61, 0x64, 0x64, 0x72, 0x65, 0x73, 0x73, 0x20, 0x26, 0x20, 0x6d, 0x61, 0x73, 0x6b, 0x29
        /*0010*/ 	.byte	0x20, 0x3d, 0x3d, 0x20, 0x30, 0x00
	.type		$str$28,@object
	.size		$str$28,($str$26 - $str$28)
$str$28:
        /*0016*/ 	.byte	0x2f, 0x74, 0x6d, 0x70, 0x2f, 0x63, 0x75, 0x74, 0x6c, 0x61, 0x73, 0x73, 0x5f, 0x73, 0x77, 0x65
        /*0026*/ 	.byte	0x65, 0x70, 0x5f, 0x73, 0x72, 0x63, 0x2f, 0x69, 0x6e, 0x63, 0x6c, 0x75, 0x64, 0x65, 0x2f, 0x63
        /*0036*/ 	.byte	0x75, 0x74, 0x65, 0x2f, 0x70, 0x6f, 0x69, 0x6e, 0x74, 0x65, 0x72, 0x5f, 0x66, 0x6c, 0x61, 0x67
        /*0046*/ 	.byte	0x67, 0x65, 0x64, 0x2e, 0x68, 0x70, 0x70, 0x00
	.type		$str$26,@object
	.size		$str$26,($str$25 - $str$26)
$str$26:
        /*004e*/ 	.byte	0x2f, 0x74, 0x6d, 0x70, 0x2f, 0x63, 0x75, 0x74, 0x6c, 0x61, 0x73, 0x73, 0x5f, 0x73, 0x77, 0x65
        /*005e*/ 	.byte	0x65, 0x70, 0x5f, 0x73, 0x72, 0x63, 0x2f, 0x69, 0x6e, 0x63, 0x6c, 0x75, 0x64, 0x65, 0x2f, 0x63
        /*006e*/ 	.byte	0x75, 0x74, 0x65, 0x2f, 0x61, 0x74, 0x6f, 0x6d, 0x2f, 0x63, 0x6f, 0x70, 0x79, 0x5f, 0x74, 0x72
        /*007e*/ 	.byte	0x61, 0x69, 0x74, 0x73, 0x5f, 0x73, 0x6d, 0x31, 0x30, 0x30, 0x2e, 0x68, 0x70, 0x70, 0x00
	.type		$str$25,@object
	.size		$str$25,(__unnamed_1 - $str$25)
$str$25:
        /*008d*/ 	.byte	0x28, 0x28, 0x75, 0x69, 0x6e, 0x74, 0x33, 0x32, 0x5f, 0x74, 0x28, 0x74, 0x68, 0x72, 0x65, 0x61
        /*009d*/ 	.byte	0x64, 0x49, 0x64, 0x78, 0x2e, 0x78, 0x29, 0x20, 0x2f, 0x20, 0x33, 0x32, 0x29, 0x20, 0x25, 0x20
        /*00ad*/ 	.byte	0x34, 0x29, 0x20, 0x3d, 0x3d, 0x20, 0x28, 0x28, 0x28, 0x74, 0x6d, 0x65, 0x6d, 0x5f, 0x61, 0x64
        /*00bd*/ 	.byte	0x64, 0x72, 0x20, 0x3e, 0x3e, 0x20, 0x31, 0x36, 0x29, 0x20, 0x2f, 0x20, 0x33, 0x32, 0x29, 0x20
        /*00cd*/ 	.byte	0x25, 0x20, 0x34, 0x29, 0x00
	.type		__unnamed_1,@object
	.size		__unnamed_1,(__unnamed_2 - __unnamed_1)
__unnamed_1:
        /*00d2*/ 	.byte	0x61, 0x75, 0x74, 0x6f, 0x20, 0x63, 0x75, 0x74, 0x65, 0x3a, 0x3a, 0x61, 0x73, 0x5f, 0x70, 0x6f
        /* <DEDUP_REMOVED lines=24> */
        /*0262*/ 	.byte	0x3c, 0x34, 0x30, 0x39, 0x36, 0x3e, 0x3e, 0x3e, 0x3e, 0x5d, 0x00
	.type		__unnamed_2,@object
	.size		__unnamed_2,(.L_2 - __unnamed_2)
__unnamed_2:
        /* <DEDUP_REMOVED lines=40> */
        /*04ed*/ 	.byte	0x74, 0x65, 0x3a, 0x3a, 0x43, 0x3c, 0x30, 0x3e, 0x3e, 0x3e, 0x3e, 0x5d, 0x00
.L_2:


//--------------------- .nv.shared._ZN7cutlass13device_kernelINS_4gemm6kernel13GemmUniversalIN4cute5tupleIJiiiiEEENS1_10collective13CollectiveMmaINS1_35MainloopSm100TmaUmmaWarpSpecializedILi4ELi2ELi4ENS5_IJNS4_1CILi1EEENSA_ILi2EEESB_EEEEENS5_IJNSA_ILi64EEESF_SF_EEENS_12float_e5m2_tENS5_IJlSB_lEEESH_SI_NS4_8TiledMMAINS4_8MMA_AtomIJNS4_10MMA_TraitsINS4_19SM100_MMA_F8F6F4_SSEJSH_SH_fSF_SF_NS4_17integral_constantINS4_4UMMA5MajorELSP_0EEESQ_NSN_INSO_7ScaleInELSR_0EEESS_EEEEEENS4_6LayoutINS5_IJSB_SB_SB_EEENS5_IJNSA_ILi0EEESX_SX_EEEEENS5_IJNS4_10UnderscoreES10_S10_EEEEENS4_23SM90_TMA_LOAD_MULTICASTENS4_14ComposedLayoutINS4_7SwizzleILi2ELi4ELi3EEENS4_18smem_ptr_flag_bitsILi8EEENSV_INS5_IJNSA_ILi8EEESF_EEENS5_IJSF_SB_EEEEEEEvNS4_8identityENS4_13SM90_TMA_LOADES1D_vS1E_EENS_8epilogue10collective18CollectiveEpilogueINS1H_23Sm100TmaWarpSpecializedILi1ELi1ELi32ELb0ELb0EEEJSG_NS5_IJNSV_ISF_SB_EES1M_EEESH_SI_SH_SI_NS1H_6fusion15FusionCallbacksIS1L_NS1O_17LinearCombinationISH_fSH_fLNS_15FloatRoundStyleE2EEESG_S1N_JEEENS4_5SM1004TMEM4LOAD26SM100_TMEM_LOAD_16dp32b32xES1F_S1D_NS4_39AutoVectorizingCopyWithAssumedAlignmentILi128EEENS4_14SM90_TMA_STOREES1D_S1Z_S1Z_EEEvvEEEEvNT_6ParamsE --------------------------
	.section	.nv.shared._ZN7cutlass13device_kernelINS_4gemm6kernel13GemmUniversalIN4cute5tupleIJiiiiEEENS1_10collective13CollectiveMmaINS1_35MainloopSm100TmaUmmaWarpSpecializedILi4ELi2ELi4ENS5_IJNS4_1CILi1EEENSA_ILi2EEESB_EEEEENS5_IJNSA_ILi64EEESF_SF_EEENS_12float_e5m2_tENS5_IJlSB_lEEESH_SI_NS4_8TiledMMAINS4_8MMA_AtomIJNS4_10MMA_TraitsINS4_19SM100_MMA_F8F6F4_SSEJSH_SH_fSF_SF_NS4_17integral_constantINS4_4UMMA5MajorELSP_0EEESQ_NSN_INSO_7ScaleInELSR_0EEESS_EEEEEENS4_6LayoutINS5_IJSB_SB_SB_EEENS5_IJNSA_ILi0EEESX_SX_EEEEENS5_IJNS4_10UnderscoreES10_S10_EEEEENS4_23SM90_TMA_LOAD_MULTICASTENS4_14ComposedLayoutINS4_7SwizzleILi2ELi4ELi3EEENS4_18smem_ptr_flag_bitsILi8EEENSV_INS5_IJNSA_ILi8EEESF_EEENS5_IJSF_SB_EEEEEEEvNS4_8identityENS4_13SM90_TMA_LOADES1D_vS1E_EENS_8epilogue10collective18CollectiveEpilogueINS1H_23Sm100TmaWarpSpecializedILi1ELi1ELi32ELb0ELb0EEEJSG_NS5_IJNSV_ISF_SB_EES1M_EEESH_SI_SH_SI_NS1H_6fusion15FusionCallbacksIS1L_NS1O_17LinearCombinationISH_fSH_fLNS_15FloatRoundStyleE2EEESG_S1N_JEEENS4_5SM1004TMEM4LOAD26SM100_TMEM_LOAD_16dp32b32xES1F_S1D_NS4_39AutoVectorizingCopyWithAssumedAlignmentILi128EEENS4_14SM90_TMA_STOREES1D_S1Z_S1Z_EEEvvEEEEvNT_6ParamsE,"aw",@nobits
	.sectionflags	@""
	.align	16
	.zero		1024


//--------------------- .nv.shared.reserved.0     --------------------------
	.section	.nv.shared.reserved.0,"aw",@nobits
	.weak		__nv_reservedSMEM_offset_0_alias
	.size		__nv_reservedSMEM_offset_0_alias, 0, 64
	.other		__nv_reservedSMEM_offset_0_alias,@"STO_CUDA_RESERVED_SHARED STV_DEFAULT"
__nv_reservedSMEM_offset_0_alias:
	.zero		0
.nv.shared.reserved.0:
	.zero		64
	.weak		__nv_reservedSMEM_tcgen05_partition
	.type		__nv_reservedSMEM_tcgen05_partition,@object
	.size		__nv_reservedSMEM_tcgen05_partition,(.L_0 - __nv_reservedSMEM_tcgen05_partition)
__nv_reservedSMEM_tcgen05_partition:
	.zero		32
.L_0:


//--------------------- .nv.global                --------------------------
	.section	.nv.global,"aw",@nobits
.nv.global:
	.type		_ZN39_INTERNAL_d3066177_4_k_cu_5a4478fa_92974cute1_E,@object
	.size		_ZN39_INTERNAL_d3066177_4_k_cu_5a4478fa_92974cute1_E,(_ZN39_INTERNAL_d3066177_4_k_cu_5a4478fa_92974cuda3std3__45__cpo6cbeginE - _ZN39_INTERNAL_d3066177_4_k_cu_5a4478fa_92974cute1_E)
_ZN39_INTERNAL_d3066177_4_k_cu_5a4478fa_92974cute1_E:
	.zero		1
	.type		_ZN39_INTERNAL_d3066177_4_k_cu_5a4478fa_92974cuda3std3__45__cpo6cbeginE,@object
	.size		_ZN39_INTERNAL_d3066177_4_k_cu_5a4478fa_92974cuda3std3__45__cpo6cbeginE,(_ZN39_INTERNAL_d3066177_4_k_cu_5a4478fa_92974cuda3std3__48in_placeE - _ZN39_INTERNAL_d3066177_4_k_cu_5a4478fa_92974cuda3std3__45__cpo6cbeginE)
_ZN39_INTERNAL_d3066177_4_k_cu_5a4478fa_92974cuda3std3__45__cpo6cbeginE:
	.zero		1
	.type		_ZN39_INTERNAL_d3066177_4_k_cu_5a4478fa_92974cuda3std3__48in_placeE,@object
	.size		_ZN39_INTERNAL_d3066177_4_k_cu_5a4478fa_92974cuda3std3__48in_placeE,(_ZN39_INTERNAL_d3066177_4_k_cu_5a4478fa_92974cuda3std6ranges3__45__cpo9iter_moveE - _ZN39_INTERNAL_d3066177_4_k_cu_5a4478fa_92974cuda3std3__48in_placeE)
_ZN39_INTERNAL_d3066177_4_k_cu_5a4478fa_92974cuda3std3__48in_placeE:
	.zero		1
	.type		_ZN39_INTERNAL_d3066177_4_k_cu_5a4478fa_92974cuda3std6ranges3__45__cpo9iter_moveE,@object
	.size		_ZN39_INTERNAL_d3066177_4_k_cu_5a4478fa_92974cuda3std6ranges3__45__cpo9iter_moveE,(_ZN39_INTERNAL_d3066177_4_k_cu_5a4478fa_92974cuda3std3__45__cpo5beginE - _ZN39_INTERNAL_d3066177_4_k_cu_5a4478fa_92974cuda3std6ranges3__45__cpo9iter_moveE)
_ZN39_INTERNAL_d3066177_4_k_cu_5a4478fa_92974cuda3std6ranges3__45__cpo9iter_moveE:
	.zero		1
	.type		_ZN39_INTERNAL_d3066177_4_k_cu_5a4478fa_92974cuda3std3__45__cpo5beginE,@object
	.size		_ZN39_INTERNAL_d3066177_4_k_cu_5a4478fa_92974cuda3std3__45__cpo5beginE,(_ZN39_INTERNAL_d3066177_4_k_cu_5a4478fa_92974cuda3std3__441_GLOBAL__N__d3066177_4_k_cu_5a4478fa_92976ignoreE - _ZN39_INTERNAL_d3066177_4_k_cu_5a4478fa_92974cuda3std3__45__cpo5beginE)
_ZN39_INTERNAL_d3066177_4_k_cu_5a4478fa_92974cuda3std3__45__cpo5beginE:
	.zero		1
	.type		_ZN39_INTERNAL_d3066177_4_k_cu_5a4478fa_92974cuda3std3__441_GLOBAL__N__d3066177_4_k_cu_5a4478fa_92976ignoreE,@object
	.size		_ZN39_INTERNAL_d3066177_4_k_cu_5a4478fa_92974cuda3std3__441_GLOBAL__N__d3066177_4_k_cu_5a4478fa_92976ignoreE,(_ZN39_INTERNAL_d3066177_4_k_cu_5a4478fa_92974cute7productE - _ZN39_INTERNAL_d3066177_4_k_cu_5a4478fa_92974cuda3std3__441_GLOBAL__N__d3066177_4_k_cu_5a4478fa_92976ignoreE)
_ZN39_INTERNAL_d3066177_4_k_cu_5a4478fa_92974cuda3std3__441_GLOBAL__N__d3066177_4_k_cu_5a4478fa_92976ignoreE:
	.zero		1
	.type		_ZN39_INTERNAL_d3066177_4_k_cu_5a4478fa_92974cute7productE,@object
	.size		_ZN39_INTERNAL_d3066177_4_k_cu_5a4478fa_92974cute7productE,(_ZN39_INTERNAL_d3066177_4_k_cu_5a4478fa_92974cuda3std3__45__cpo3endE - _ZN39_INTERNAL_d3066177_4_k_cu_5a4478fa_92974cute7productE)
_ZN39_INTERNAL_d3066177_4_k_cu_5a4478fa_92974cute7productE:
	.zero		1
	.type		_ZN39_INTERNAL_d3066177_4_k_cu_5a4478fa_92974cuda3std3__45__cpo3endE,@object
	.size		_ZN39_INTERNAL_d3066177_4_k_cu_5a4478fa_92974cuda3std3__45__cpo3endE,(_ZN39_INTERNAL_d3066177_4_k_cu_5a4478fa_92974cuda3std3__419piecewise_constructE - _ZN39_INTERNAL_d3066177_4_k_cu_5a4478fa_92974cuda3std3__45__cpo3endE)
_ZN39_INTERNAL_d3066177_4_k_cu_5a4478fa_92974cuda3std3__45__cpo3endE:
	.zero		1
	.type		_ZN39_INTERNAL_d3066177_4_k_cu_5a4478fa_92974cuda3std3__419piecewise_constructE,@object
	.size		_ZN39_INTERNAL_d3066177_4_k_cu_5a4478fa_92974cuda3std3__419piecewise_constructE,(_ZN39_INTERNAL_d3066177_4_k_cu_5a4478fa_92974cuda3std3__45__cpo4cendE - _ZN39_INTERNAL_d3066177_4_k_cu_5a4478fa_92974cuda3std3__419piecewise_constructE)
_ZN39_INTERNAL_d3066177_4_k_cu_5a4478fa_92974cuda3std3__419piecewise_constructE:
	.zero		1
	.type		_ZN39_INTERNAL_d3066177_4_k_cu_5a4478fa_92974cuda3std3__45__cpo4cendE,@object
	.size		_ZN39_INTERNAL_d3066177_4_k_cu_5a4478fa_92974cuda3std3__45__cpo4cendE,(_ZN39_INTERNAL_d3066177_4_k_cu_5a4478fa_92974cuda3std6ranges3__45__cpo4swapE - _ZN39_INTERNAL_d3066177_4_k_cu_5a4478fa_92974cuda3std3__45__cpo4cendE)
_ZN39_INTERNAL_d3066177_4_k_cu_5a4478fa_92974cuda3std3__45__cpo4cendE:
	.zero		1
	.type		_ZN39_INTERNAL_d3066177_4_k_cu_5a4478fa_92974cuda3std6ranges3__45__cpo4swapE,@object
	.size		_ZN39_INTERNAL_d3066177_4_k_cu_5a4478fa_92974cuda3std6ranges3__45__cpo4swapE,(.L_10 - _ZN39_INTERNAL_d3066177_4_k_cu_5a4478fa_92974cuda3std6ranges3__45__cpo4swapE)
_ZN39_INTERNAL_d3066177_4_k_cu_5a4478fa_92974cuda3std6ranges3__45__cpo4swapE:
	.zero		1
.L_10:


//--------------------- .nv.constant0._ZN7cutlass13device_kernelINS_4gemm6kernel13GemmUniversalIN4cute5tupleIJiiiiEEENS1_10collective13CollectiveMmaINS1_35MainloopSm100TmaUmmaWarpSpecializedILi4ELi2ELi4ENS5_IJNS4_1CILi1EEENSA_ILi2EEESB_EEEEENS5_IJNSA_ILi64EEESF_SF_EEENS_12float_e5m2_tENS5_IJlSB_lEEESH_SI_NS4_8TiledMMAINS4_8MMA_AtomIJNS4_10MMA_TraitsINS4_19SM100_MMA_F8F6F4_SSEJSH_SH_fSF_SF_NS4_17integral_constantINS4_4UMMA5MajorELSP_0EEESQ_NSN_INSO_7ScaleInELSR_0EEESS_EEEEEENS4_6LayoutINS5_IJSB_SB_SB_EEENS5_IJNSA_ILi0EEESX_SX_EEEEENS5_IJNS4_10UnderscoreES10_S10_EEEEENS4_23SM90_TMA_LOAD_MULTICASTENS4_14ComposedLayoutINS4_7SwizzleILi2ELi4ELi3EEENS4_18smem_ptr_flag_bitsILi8EEENSV_INS5_IJNSA_ILi8EEESF_EEENS5_IJSF_SB_EEEEEEEvNS4_8identityENS4_13SM90_TMA_LOADES1D_vS1E_EENS_8epilogue10collective18CollectiveEpilogueINS1H_23Sm100TmaWarpSpecializedILi1ELi1ELi32ELb0ELb0EEEJSG_NS5_IJNSV_ISF_SB_EES1M_EEESH_SI_SH_SI_NS1H_6fusion15FusionCallbacksIS1L_NS1O_17LinearCombinationISH_fSH_fLNS_15FloatRoundStyleE2EEESG_S1N_JEEENS4_5SM1004TMEM4LOAD26SM100_TMEM_LOAD_16dp32b32xES1F_S1D_NS4_39AutoVectorizingCopyWithAssumedAlignmentILi128EEENS4_14SM90_TMA_STOREES1D_S1Z_S1Z_EEEvvEEEEvNT_6ParamsE --------------------------
	.section	.nv.constant0._ZN7cutlass13device_kernelINS_4gemm6kernel13GemmUniversalIN4cute5tupleIJiiiiEEENS1_10collective13CollectiveMmaINS1_35MainloopSm100TmaUmmaWarpSpecializedILi4ELi2ELi4ENS5_IJNS4_1CILi1EEENSA_ILi2EEESB_EEEEENS5_IJNSA_ILi64EEESF_SF_EEENS_12float_e5m2_tENS5_IJlSB_lEEESH_SI_NS4_8TiledMMAINS4_8MMA_AtomIJNS4_10MMA_TraitsINS4_19SM100_MMA_F8F6F4_SSEJSH_SH_fSF_SF_NS4_17integral_constantINS4_4UMMA5MajorELSP_0EEESQ_NSN_INSO_7ScaleInELSR_0EEESS_EEEEEENS4_6LayoutINS5_IJSB_SB_SB_EEENS5_IJNSA_ILi0EEESX_SX_EEEEENS5_IJNS4_10UnderscoreES10_S10_EEEEENS4_23SM90_TMA_LOAD_MULTICASTENS4_14ComposedLayoutINS4_7SwizzleILi2ELi4ELi3EEENS4_18smem_ptr_flag_bitsILi8EEENSV_INS5_IJNSA_ILi8EEESF_EEENS5_IJSF_SB_EEEEEEEvNS4_8identityENS4_13SM90_TMA_LOADES1D_vS1E_EENS_8epilogue10collective18CollectiveEpilogueINS1H_23Sm100TmaWarpSpecializedILi1ELi1ELi32ELb0ELb0EEEJSG_NS5_IJNSV_ISF_SB_EES1M_EEESH_SI_SH_SI_NS1H_6fusion15FusionCallbacksIS1L_NS1O_17LinearCombinationISH_fSH_fLNS_15FloatRoundStyleE2EEESG_S1N_JEEENS4_5SM1004TMEM4LOAD26SM100_TMEM_LOAD_16dp32b32xES1F_S1D_NS4_39AutoVectorizingCopyWithAssumedAlignmentILi128EEENS4_14SM90_TMA_STOREES1D_S1Z_S1Z_EEEvvEEEEvNT_6ParamsE,"a",@progbits
	.sectionflags	@""
	.align	4
.nv.constant0._ZN7cutlass13device_kernelINS_4gemm6kernel13GemmUniversalIN4cute5tupleIJiiiiEEENS1_10collective13CollectiveMmaINS1_35MainloopSm100TmaUmmaWarpSpecializedILi4ELi2ELi4ENS5_IJNS4_1CILi1EEENSA_ILi2EEESB_EEEEENS5_IJNSA_ILi64EEESF_SF_EEENS_12float_e5m2_tENS5_IJlSB_lEEESH_SI_NS4_8TiledMMAINS4_8MMA_AtomIJNS4_10MMA_TraitsINS4_19SM100_MMA_F8F6F4_SSEJSH_SH_fSF_SF_NS4_17integral_constantINS4_4UMMA5MajorELSP_0EEESQ_NSN_INSO_7ScaleInELSR_0EEESS_EEEEEENS4_6LayoutINS5_IJSB_SB_SB_EEENS5_IJNSA_ILi0EEESX_SX_EEEEENS5_IJNS4_10UnderscoreES10_S10_EEEEENS4_23SM90_TMA_LOAD_MULTICASTENS4_14ComposedLayoutINS4_7SwizzleILi2ELi4ELi3EEENS4_18smem_ptr_flag_bitsILi8EEENSV_INS5_IJNSA_ILi8EEESF_EEENS5_IJSF_SB_EEEEEEEvNS4_8identityENS4_13SM90_TMA_LOADES1D_vS1E_EENS_8epilogue10collective18CollectiveEpilogueINS1H_23Sm100TmaWarpSpecializedILi1ELi1ELi32ELb0ELb0EEEJSG_NS5_IJNSV_ISF_SB_EES1M_EEESH_SI_SH_SI_NS1H_6fusion15FusionCallbacksIS1L_NS1O_17LinearCombinationISH_fSH_fLNS_15FloatRoundStyleE2EEESG_S1N_JEEENS4_5SM1004TMEM4LOAD26SM100_TMEM_LOAD_16dp32b32xES1F_S1D_NS4_39AutoVectorizingCopyWithAssumedAlignmentILi128EEENS4_14SM90_TMA_STOREES1D_S1Z_S1Z_EEEvvEEEEvNT_6ParamsE:
	.zero		2944


//--------------------- SYMBOLS --------------------------

	.type		.nv.reservedSmem.offset0,@object
	.size		.nv.reservedSmem.offset0,0x4
	.type		.nv.reservedSmem.cap,@object
	.size		.nv.reservedSmem.cap,0x4
	.type		__assertfail,@function
